//
// Generated by NVIDIA NVVM Compiler
//
// Compiler Build ID: CL-36424714
// Cuda compilation tools, release 13.0, V13.0.88
// Based on NVVM 20.0.0
//

.version 9.0
.target sm_100
.address_size 64

	// .globl	_Z18matMulKernelSimplePKfS0_Pfi
// _ZZ22matMulTileKernelSharedPKfS0_PfiE5tileA has been demoted
// _ZZ22matMulTileKernelSharedPKfS0_PfiE5tileB has been demoted

.visible .entry _Z18matMulKernelSimplePKfS0_Pfi(
	.param .u64 .ptr .align 1 _Z18matMulKernelSimplePKfS0_Pfi_param_0,
	.param .u64 .ptr .align 1 _Z18matMulKernelSimplePKfS0_Pfi_param_1,
	.param .u64 .ptr .align 1 _Z18matMulKernelSimplePKfS0_Pfi_param_2,
	.param .u32 _Z18matMulKernelSimplePKfS0_Pfi_param_3
)
{
	.reg .pred 	%p<10>;
	.reg .b32 	%r<40>;
	.reg .b32 	%f<67>;
	.reg .b64 	%rd<67>;

	ld.param.u64 	%rd14, [_Z18matMulKernelSimplePKfS0_Pfi_param_0];
	ld.param.u64 	%rd15, [_Z18matMulKernelSimplePKfS0_Pfi_param_1];
	ld.param.u32 	%r18, [_Z18matMulKernelSimplePKfS0_Pfi_param_3];
	cvta.to.global.u64 	%rd1, %rd15;
	cvta.to.global.u64 	%rd2, %rd14;
	mov.u32 	%r19, %ctaid.y;
	mov.u32 	%r20, %ntid.y;
	mov.u32 	%r21, %tid.y;
	mad.lo.s32 	%r1, %r19, %r20, %r21;
	mov.u32 	%r22, %ctaid.x;
	mov.u32 	%r23, %ntid.x;
	mov.u32 	%r24, %tid.x;
	mad.lo.s32 	%r2, %r22, %r23, %r24;
	max.s32 	%r25, %r1, %r2;
	setp.ge.s32 	%p1, %r25, %r18;
	@%p1 bra 	$L__BB0_13;
	mul.lo.s32 	%r3, %r18, %r1;
	and.b32  	%r4, %r18, 7;
	setp.lt.u32 	%p2, %r18, 8;
	mov.f32 	%f66, 0f00000000;
	mov.b32 	%r38, 0;
	@%p2 bra 	$L__BB0_4;
	and.b32  	%r38, %r18, 2147483640;
	neg.s32 	%r36, %r38;
	mul.wide.s32 	%rd16, %r18, 4;
	add.s64 	%rd3, %rd1, %rd16;
	shl.b32 	%r7, %r18, 3;
	mul.wide.s32 	%rd17, %r18, 8;
	add.s64 	%rd4, %rd1, %rd17;
	mul.wide.s32 	%rd18, %r18, 12;
	add.s64 	%rd5, %rd1, %rd18;
	mul.wide.s32 	%rd19, %r18, 16;
	add.s64 	%rd6, %rd1, %rd19;
	mul.wide.s32 	%rd20, %r18, 20;
	add.s64 	%rd7, %rd1, %rd20;
	mul.wide.s32 	%rd21, %r18, 24;
	add.s64 	%rd8, %rd1, %rd21;
	mul.wide.s32 	%rd22, %r18, 28;
	add.s64 	%rd9, %rd1, %rd22;
	mul.wide.u32 	%rd23, %r3, 4;
	add.s64 	%rd24, %rd23, %rd2;
	add.s64 	%rd66, %rd24, 16;
	mov.f32 	%f66, 0f00000000;
	mov.u32 	%r35, %r2;
$L__BB0_3:
	.pragma "nounroll";
	mul.wide.s32 	%rd25, %r35, 4;
	add.s64 	%rd26, %rd3, %rd25;
	add.s64 	%rd27, %rd4, %rd25;
	add.s64 	%rd28, %rd5, %rd25;
	add.s64 	%rd29, %rd6, %rd25;
	add.s64 	%rd30, %rd7, %rd25;
	add.s64 	%rd31, %rd8, %rd25;
	add.s64 	%rd32, %rd9, %rd25;
	add.s64 	%rd33, %rd1, %rd25;
	ld.global.f32 	%f16, [%rd66+-16];
	ld.global.f32 	%f17, [%rd33];
	fma.rn.f32 	%f18, %f16, %f17, %f66;
	ld.global.f32 	%f19, [%rd66+-12];
	ld.global.f32 	%f20, [%rd26];
	fma.rn.f32 	%f21, %f19, %f20, %f18;
	ld.global.f32 	%f22, [%rd66+-8];
	ld.global.f32 	%f23, [%rd27];
	fma.rn.f32 	%f24, %f22, %f23, %f21;
	ld.global.f32 	%f25, [%rd66+-4];
	ld.global.f32 	%f26, [%rd28];
	fma.rn.f32 	%f27, %f25, %f26, %f24;
	ld.global.f32 	%f28, [%rd66];
	ld.global.f32 	%f29, [%rd29];
	fma.rn.f32 	%f30, %f28, %f29, %f27;
	ld.global.f32 	%f31, [%rd66+4];
	ld.global.f32 	%f32, [%rd30];
	fma.rn.f32 	%f33, %f31, %f32, %f30;
	ld.global.f32 	%f34, [%rd66+8];
	ld.global.f32 	%f35, [%rd31];
	fma.rn.f32 	%f36, %f34, %f35, %f33;
	ld.global.f32 	%f37, [%rd66+12];
	ld.global.f32 	%f38, [%rd32];
	fma.rn.f32 	%f66, %f37, %f38, %f36;
	add.s32 	%r36, %r36, 8;
	add.s32 	%r35, %r35, %r7;
	add.s64 	%rd66, %rd66, 32;
	setp.ne.s32 	%p3, %r36, 0;
	@%p3 bra 	$L__BB0_3;
$L__BB0_4:
	setp.eq.s32 	%p4, %r4, 0;
	@%p4 bra 	$L__BB0_12;
	and.b32  	%r13, %r18, 3;
	setp.lt.u32 	%p5, %r4, 4;
	@%p5 bra 	$L__BB0_7;
	add.s32 	%r27, %r38, %r3;
	mul.wide.u32 	%rd34, %r27, 4;
	add.s64 	%rd35, %rd2, %rd34;
	ld.global.f32 	%f40, [%rd35];
	mad.lo.s32 	%r28, %r38, %r18, %r2;
	mul.wide.s32 	%rd36, %r28, 4;
	add.s64 	%rd37, %rd1, %rd36;
	ld.global.f32 	%f41, [%rd37];
	fma.rn.f32 	%f42, %f40, %f41, %f66;
	cvt.u64.u32 	%rd38, %r3;
	cvt.u64.u32 	%rd39, %r38;
	add.s64 	%rd40, %rd39, %rd38;
	shl.b64 	%rd41, %rd40, 2;
	add.s64 	%rd42, %rd2, %rd41;
	ld.global.f32 	%f43, [%rd42+4];
	mul.wide.s32 	%rd43, %r18, 4;
	add.s64 	%rd44, %rd37, %rd43;
	ld.global.f32 	%f44, [%rd44];
	fma.rn.f32 	%f45, %f43, %f44, %f42;
	ld.global.f32 	%f46, [%rd42+8];
	add.s64 	%rd45, %rd44, %rd43;
	ld.global.f32 	%f47, [%rd45];
	fma.rn.f32 	%f48, %f46, %f47, %f45;
	ld.global.f32 	%f49, [%rd42+12];
	add.s64 	%rd46, %rd45, %rd43;
	ld.global.f32 	%f50, [%rd46];
	fma.rn.f32 	%f66, %f49, %f50, %f48;
	add.s32 	%r38, %r38, 4;
$L__BB0_7:
	setp.eq.s32 	%p6, %r13, 0;
	@%p6 bra 	$L__BB0_12;
	setp.eq.s32 	%p7, %r13, 1;
	@%p7 bra 	$L__BB0_10;
	add.s32 	%r29, %r38, %r3;
	mul.wide.u32 	%rd47, %r29, 4;
	add.s64 	%rd48, %rd2, %rd47;
	ld.global.f32 	%f52, [%rd48];
	mad.lo.s32 	%r30, %r38, %r18, %r2;
	mul.wide.s32 	%rd49, %r30, 4;
	add.s64 	%rd50, %rd1, %rd49;
	ld.global.f32 	%f53, [%rd50];
	fma.rn.f32 	%f54, %f52, %f53, %f66;
	cvt.u64.u32 	%rd51, %r3;
	cvt.u64.u32 	%rd52, %r38;
	add.s64 	%rd53, %rd52, %rd51;
	shl.b64 	%rd54, %rd53, 2;
	add.s64 	%rd55, %rd2, %rd54;
	ld.global.f32 	%f55, [%rd55+4];
	mul.wide.s32 	%rd56, %r18, 4;
	add.s64 	%rd57, %rd50, %rd56;
	ld.global.f32 	%f56, [%rd57];
	fma.rn.f32 	%f66, %f55, %f56, %f54;
	add.s32 	%r38, %r38, 2;
$L__BB0_10:
	and.b32  	%r31, %r18, 1;
	setp.eq.b32 	%p8, %r31, 1;
	not.pred 	%p9, %p8;
	@%p9 bra 	$L__BB0_12;
	add.s32 	%r32, %r38, %r3;
	mul.wide.u32 	%rd58, %r32, 4;
	add.s64 	%rd59, %rd2, %rd58;
	ld.global.f32 	%f57, [%rd59];
	mad.lo.s32 	%r33, %r38, %r18, %r2;
	mul.wide.s32 	%rd60, %r33, 4;
	add.s64 	%rd61, %rd1, %rd60;
	ld.global.f32 	%f58, [%rd61];
	fma.rn.f32 	%f66, %f57, %f58, %f66;
$L__BB0_12:
	ld.param.u64 	%rd65, [_Z18matMulKernelSimplePKfS0_Pfi_param_2];
	add.s32 	%r34, %r3, %r2;
	cvta.to.global.u64 	%rd62, %rd65;
	mul.wide.s32 	%rd63, %r34, 4;
	add.s64 	%rd64, %rd62, %rd63;
	st.global.f32 	[%rd64], %f66;
$L__BB0_13:
	ret;

}
	// .globl	_Z16matMulTileKernelPKfS0_Pfi
.visible .entry _Z16matMulTileKernelPKfS0_Pfi(
	.param .u64 .ptr .align 1 _Z16matMulTileKernelPKfS0_Pfi_param_0,
	.param .u64 .ptr .align 1 _Z16matMulTileKernelPKfS0_Pfi_param_1,
	.param .u64 .ptr .align 1 _Z16matMulTileKernelPKfS0_Pfi_param_2,
	.param .u32 _Z16matMulTileKernelPKfS0_Pfi_param_3
)
{
	.reg .pred 	%p<29>;
	.reg .b32 	%r<50>;
	.reg .b32 	%f<49>;
	.reg .b64 	%rd<34>;

	ld.param.u64 	%rd5, [_Z16matMulTileKernelPKfS0_Pfi_param_0];
	ld.param.u64 	%rd6, [_Z16matMulTileKernelPKfS0_Pfi_param_1];
	ld.param.u64 	%rd4, [_Z16matMulTileKernelPKfS0_Pfi_param_2];
	ld.param.u32 	%r18, [_Z16matMulTileKernelPKfS0_Pfi_param_3];
	cvta.to.global.u64 	%rd1, %rd6;
	cvta.to.global.u64 	%rd2, %rd5;
	mov.u32 	%r19, %ctaid.y;
	shl.b32 	%r20, %r19, 5;
	mov.u32 	%r21, %tid.y;
	add.s32 	%r1, %r20, %r21;
	mov.u32 	%r22, %ctaid.x;
	shl.b32 	%r23, %r22, 5;
	mov.u32 	%r24, %tid.x;
	add.s32 	%r2, %r23, %r24;
	setp.lt.s32 	%p1, %r18, 1;
	mov.f32 	%f40, 0f00000000;
	@%p1 bra 	$L__BB1_21;
	add.s32 	%r26, %r18, 31;
	shr.u32 	%r3, %r26, 5;
	mul.lo.s32 	%r4, %r18, %r1;
	mov.f32 	%f40, 0f00000000;
	mov.b32 	%r48, 0;
	cvt.u64.u32 	%rd13, %r4;
$L__BB1_2:
	shl.b32 	%r6, %r48, 5;
	mov.b32 	%r49, 0;
	cvt.u64.u32 	%rd11, %r6;
$L__BB1_3:
	setp.ge.u32 	%p2, %r1, %r18;
	add.s32 	%r8, %r49, %r6;
	max.s32 	%r28, %r8, %r2;
	setp.ge.s32 	%p3, %r28, %r18;
	or.pred  	%p4, %p3, %p2;
	@%p4 bra 	$L__BB1_5;
	add.s32 	%r29, %r8, %r4;
	mul.wide.u32 	%rd7, %r29, 4;
	add.s64 	%rd8, %rd2, %rd7;
	ld.global.f32 	%f22, [%rd8];
	mad.lo.s32 	%r30, %r8, %r18, %r2;
	mul.wide.s32 	%rd9, %r30, 4;
	add.s64 	%rd10, %rd1, %rd9;
	ld.global.f32 	%f23, [%rd10];
	fma.rn.f32 	%f40, %f22, %f23, %f40;
$L__BB1_5:
	setp.ge.u32 	%p5, %r1, %r18;
	add.s32 	%r9, %r8, 1;
	max.s32 	%r31, %r9, %r2;
	setp.ge.s32 	%p6, %r31, %r18;
	cvt.u64.u32 	%rd12, %r49;
	add.s64 	%rd14, %rd12, %rd11;
	add.s64 	%rd15, %rd14, %rd13;
	shl.b64 	%rd16, %rd15, 2;
	add.s64 	%rd3, %rd2, %rd16;
	or.pred  	%p7, %p6, %p5;
	@%p7 bra 	$L__BB1_7;
	ld.global.f32 	%f24, [%rd3+4];
	mad.lo.s32 	%r32, %r9, %r18, %r2;
	mul.wide.s32 	%rd17, %r32, 4;
	add.s64 	%rd18, %rd1, %rd17;
	ld.global.f32 	%f25, [%rd18];
	fma.rn.f32 	%f40, %f24, %f25, %f40;
$L__BB1_7:
	setp.ge.u32 	%p8, %r1, %r18;
	add.s32 	%r10, %r8, 2;
	max.s32 	%r33, %r10, %r2;
	setp.ge.s32 	%p9, %r33, %r18;
	or.pred  	%p10, %p9, %p8;
	@%p10 bra 	$L__BB1_9;
	ld.global.f32 	%f26, [%rd3+8];
	mad.lo.s32 	%r34, %r10, %r18, %r2;
	mul.wide.s32 	%rd19, %r34, 4;
	add.s64 	%rd20, %rd1, %rd19;
	ld.global.f32 	%f27, [%rd20];
	fma.rn.f32 	%f40, %f26, %f27, %f40;
$L__BB1_9:
	setp.ge.u32 	%p11, %r1, %r18;
	add.s32 	%r11, %r8, 3;
	max.s32 	%r35, %r11, %r2;
	setp.ge.s32 	%p12, %r35, %r18;
	or.pred  	%p13, %p12, %p11;
	@%p13 bra 	$L__BB1_11;
	ld.global.f32 	%f28, [%rd3+12];
	mad.lo.s32 	%r36, %r11, %r18, %r2;
	mul.wide.s32 	%rd21, %r36, 4;
	add.s64 	%rd22, %rd1, %rd21;
	ld.global.f32 	%f29, [%rd22];
	fma.rn.f32 	%f40, %f28, %f29, %f40;
$L__BB1_11:
	setp.ge.u32 	%p14, %r1, %r18;
	add.s32 	%r12, %r8, 4;
	max.s32 	%r37, %r12, %r2;
	setp.ge.s32 	%p15, %r37, %r18;
	or.pred  	%p16, %p15, %p14;
	@%p16 bra 	$L__BB1_13;
	ld.global.f32 	%f30, [%rd3+16];
	mad.lo.s32 	%r38, %r12, %r18, %r2;
	mul.wide.s32 	%rd23, %r38, 4;
	add.s64 	%rd24, %rd1, %rd23;
	ld.global.f32 	%f31, [%rd24];
	fma.rn.f32 	%f40, %f30, %f31, %f40;
$L__BB1_13:
	setp.ge.u32 	%p17, %r1, %r18;
	add.s32 	%r13, %r8, 5;
	max.s32 	%r39, %r13, %r2;
	setp.ge.s32 	%p18, %r39, %r18;
	or.pred  	%p19, %p18, %p17;
	@%p19 bra 	$L__BB1_15;
	ld.global.f32 	%f32, [%rd3+20];
	mad.lo.s32 	%r40, %r13, %r18, %r2;
	mul.wide.s32 	%rd25, %r40, 4;
	add.s64 	%rd26, %rd1, %rd25;
	ld.global.f32 	%f33, [%rd26];
	fma.rn.f32 	%f40, %f32, %f33, %f40;
$L__BB1_15:
	setp.ge.u32 	%p20, %r1, %r18;
	add.s32 	%r14, %r8, 6;
	max.s32 	%r41, %r14, %r2;
	setp.ge.s32 	%p21, %r41, %r18;
	or.pred  	%p22, %p21, %p20;
	@%p22 bra 	$L__BB1_17;
	ld.global.f32 	%f34, [%rd3+24];
	mad.lo.s32 	%r42, %r14, %r18, %r2;
	mul.wide.s32 	%rd27, %r42, 4;
	add.s64 	%rd28, %rd1, %rd27;
	ld.global.f32 	%f35, [%rd28];
	fma.rn.f32 	%f40, %f34, %f35, %f40;
$L__BB1_17:
	setp.ge.u32 	%p23, %r1, %r18;
	add.s32 	%r15, %r8, 7;
	max.s32 	%r43, %r15, %r2;
	setp.ge.s32 	%p24, %r43, %r18;
	or.pred  	%p25, %p24, %p23;
	@%p25 bra 	$L__BB1_19;
	ld.global.f32 	%f36, [%rd3+28];
	mad.lo.s32 	%r44, %r15, %r18, %r2;
	mul.wide.s32 	%rd29, %r44, 4;
	add.s64 	%rd30, %rd1, %rd29;
	ld.global.f32 	%f37, [%rd30];
	fma.rn.f32 	%f40, %f36, %f37, %f40;
$L__BB1_19:
	add.s32 	%r49, %r49, 8;
	setp.ne.s32 	%p26, %r49, 32;
	@%p26 bra 	$L__BB1_3;
	mad.lo.s32 	%r45, %r48, -31, %r6;
	add.s32 	%r48, %r45, 1;
	setp.ne.s32 	%p27, %r48, %r3;
	@%p27 bra 	$L__BB1_2;
$L__BB1_21:
	max.s32 	%r46, %r1, %r2;
	setp.ge.s32 	%p28, %r46, %r18;
	@%p28 bra 	$L__BB1_23;
	mad.lo.s32 	%r47, %r18, %r1, %r2;
	cvta.to.global.u64 	%rd31, %rd4;
	mul.wide.s32 	%rd32, %r47, 4;
	add.s64 	%rd33, %rd31, %rd32;
	st.global.f32 	[%rd33], %f40;
$L__BB1_23:
	ret;

}
	// .globl	_Z22matMulTileKernelSharedPKfS0_Pfi
.visible .entry _Z22matMulTileKernelSharedPKfS0_Pfi(
	.param .u64 .ptr .align 1 _Z22matMulTileKernelSharedPKfS0_Pfi_param_0,
	.param .u64 .ptr .align 1 _Z22matMulTileKernelSharedPKfS0_Pfi_param_1,
	.param .u64 .ptr .align 1 _Z22matMulTileKernelSharedPKfS0_Pfi_param_2,
	.param .u32 _Z22matMulTileKernelSharedPKfS0_Pfi_param_3
)
{
	.reg .pred 	%p<8>;
	.reg .b32 	%r<43>;
	.reg .b32 	%f<111>;
	.reg .b64 	%rd<13>;
	// demoted variable
	.shared .align 4 .b8 _ZZ22matMulTileKernelSharedPKfS0_PfiE5tileA[4096];
	// demoted variable
	.shared .align 4 .b8 _ZZ22matMulTileKernelSharedPKfS0_PfiE5tileB[4096];
	ld.param.u64 	%rd3, [_Z22matMulTileKernelSharedPKfS0_Pfi_param_0];
	ld.param.u64 	%rd4, [_Z22matMulTileKernelSharedPKfS0_Pfi_param_1];
	ld.param.u64 	%rd5, [_Z22matMulTileKernelSharedPKfS0_Pfi_param_2];
	ld.param.u32 	%r24, [_Z22matMulTileKernelSharedPKfS0_Pfi_param_3];
	mov.u32 	%r25, %ctaid.y;
	shl.b32 	%r26, %r25, 5;
	mov.u32 	%r40, %tid.y;
	add.s32 	%r2, %r26, %r40;
	mov.u32 	%r27, %ctaid.x;
	shl.b32 	%r3, %r27, 5;
	mov.u32 	%r38, %tid.x;
	add.s32 	%r5, %r3, %r38;
	setp.lt.s32 	%p1, %r24, 1;
	mov.f32 	%f110, 0f00000000;
	@%p1 bra 	$L__BB2_7;
	add.s32 	%r28, %r24, 31;
	shr.u32 	%r29, %r28, 5;
	shl.b32 	%r30, %r40, 7;
	mov.u32 	%r31, _ZZ22matMulTileKernelSharedPKfS0_PfiE5tileA;
	add.s32 	%r6, %r31, %r30;
	shl.b32 	%r32, %r38, 2;
	add.s32 	%r7, %r6, %r32;
	mov.u32 	%r33, _ZZ22matMulTileKernelSharedPKfS0_PfiE5tileB;
	add.s32 	%r9, %r33, %r32;
	add.s32 	%r8, %r9, %r30;
	neg.s32 	%r42, %r29;
	mad.lo.s32 	%r34, %r40, %r24, %r38;
	add.s32 	%r41, %r34, %r3;
	shl.b32 	%r12, %r24, 5;
	mad.lo.s32 	%r39, %r24, %r2, %r38;
	cvta.to.global.u64 	%rd1, %rd3;
	cvta.to.global.u64 	%rd2, %rd4;
	mov.f32 	%f110, 0f00000000;
$L__BB2_2:
	max.u32 	%r35, %r2, %r38;
	setp.ge.u32 	%p2, %r35, %r24;
	mov.f32 	%f108, 0f00000000;
	@%p2 bra 	$L__BB2_4;
	mul.wide.u32 	%rd6, %r39, 4;
	add.s64 	%rd7, %rd1, %rd6;
	ld.global.f32 	%f108, [%rd7];
$L__BB2_4:
	setp.ge.s32 	%p3, %r5, %r24;
	st.shared.f32 	[%r7], %f108;
	setp.ge.u32 	%p4, %r40, %r24;
	mov.f32 	%f109, 0f00000000;
	or.pred  	%p5, %p3, %p4;
	@%p5 bra 	$L__BB2_6;
	mul.wide.u32 	%rd8, %r41, 4;
	add.s64 	%rd9, %rd2, %rd8;
	ld.global.f32 	%f109, [%rd9];
$L__BB2_6:
	st.shared.f32 	[%r8], %f109;
	bar.sync 	0;
	ld.shared.f32 	%f12, [%r6];
	ld.shared.f32 	%f13, [%r9];
	fma.rn.f32 	%f14, %f12, %f13, %f110;
	ld.shared.f32 	%f15, [%r6+4];
	ld.shared.f32 	%f16, [%r9+128];
	fma.rn.f32 	%f17, %f15, %f16, %f14;
	ld.shared.f32 	%f18, [%r6+8];
	ld.shared.f32 	%f19, [%r9+256];
	fma.rn.f32 	%f20, %f18, %f19, %f17;
	ld.shared.f32 	%f21, [%r6+12];
	ld.shared.f32 	%f22, [%r9+384];
	fma.rn.f32 	%f23, %f21, %f22, %f20;
	ld.shared.f32 	%f24, [%r6+16];
	ld.shared.f32 	%f25, [%r9+512];
	fma.rn.f32 	%f26, %f24, %f25, %f23;
	ld.shared.f32 	%f27, [%r6+20];
	ld.shared.f32 	%f28, [%r9+640];
	fma.rn.f32 	%f29, %f27, %f28, %f26;
	ld.shared.f32 	%f30, [%r6+24];
	ld.shared.f32 	%f31, [%r9+768];
	fma.rn.f32 	%f32, %f30, %f31, %f29;
	ld.shared.f32 	%f33, [%r6+28];
	ld.shared.f32 	%f34, [%r9+896];
	fma.rn.f32 	%f35, %f33, %f34, %f32;
	ld.shared.f32 	%f36, [%r6+32];
	ld.shared.f32 	%f37, [%r9+1024];
	fma.rn.f32 	%f38, %f36, %f37, %f35;
	ld.shared.f32 	%f39, [%r6+36];
	ld.shared.f32 	%f40, [%r9+1152];
	fma.rn.f32 	%f41, %f39, %f40, %f38;
	ld.shared.f32 	%f42, [%r6+40];
	ld.shared.f32 	%f43, [%r9+1280];
	fma.rn.f32 	%f44, %f42, %f43, %f41;
	ld.shared.f32 	%f45, [%r6+44];
	ld.shared.f32 	%f46, [%r9+1408];
	fma.rn.f32 	%f47, %f45, %f46, %f44;
	ld.shared.f32 	%f48, [%r6+48];
	ld.shared.f32 	%f49, [%r9+1536];
	fma.rn.f32 	%f50, %f48, %f49, %f47;
	ld.shared.f32 	%f51, [%r6+52];
	ld.shared.f32 	%f52, [%r9+1664];
	fma.rn.f32 	%f53, %f51, %f52, %f50;
	ld.shared.f32 	%f54, [%r6+56];
	ld.shared.f32 	%f55, [%r9+1792];
	fma.rn.f32 	%f56, %f54, %f55, %f53;
	ld.shared.f32 	%f57, [%r6+60];
	ld.shared.f32 	%f58, [%r9+1920];
	fma.rn.f32 	%f59, %f57, %f58, %f56;
	ld.shared.f32 	%f60, [%r6+64];
	ld.shared.f32 	%f61, [%r9+2048];
	fma.rn.f32 	%f62, %f60, %f61, %f59;
	ld.shared.f32 	%f63, [%r6+68];
	ld.shared.f32 	%f64, [%r9+2176];
	fma.rn.f32 	%f65, %f63, %f64, %f62;
	ld.shared.f32 	%f66, [%r6+72];
	ld.shared.f32 	%f67, [%r9+2304];
	fma.rn.f32 	%f68, %f66, %f67, %f65;
	ld.shared.f32 	%f69, [%r6+76];
	ld.shared.f32 	%f70, [%r9+2432];
	fma.rn.f32 	%f71, %f69, %f70, %f68;
	ld.shared.f32 	%f72, [%r6+80];
	ld.shared.f32 	%f73, [%r9+2560];
	fma.rn.f32 	%f74, %f72, %f73, %f71;
	ld.shared.f32 	%f75, [%r6+84];
	ld.shared.f32 	%f76, [%r9+2688];
	fma.rn.f32 	%f77, %f75, %f76, %f74;
	ld.shared.f32 	%f78, [%r6+88];
	ld.shared.f32 	%f79, [%r9+2816];
	fma.rn.f32 	%f80, %f78, %f79, %f77;
	ld.shared.f32 	%f81, [%r6+92];
	ld.shared.f32 	%f82, [%r9+2944];
	fma.rn.f32 	%f83, %f81, %f82, %f80;
	ld.shared.f32 	%f84, [%r6+96];
	ld.shared.f32 	%f85, [%r9+3072];
	fma.rn.f32 	%f86, %f84, %f85, %f83;
	ld.shared.f32 	%f87, [%r6+100];
	ld.shared.f32 	%f88, [%r9+3200];
	fma.rn.f32 	%f89, %f87, %f88, %f86;
	ld.shared.f32 	%f90, [%r6+104];
	ld.shared.f32 	%f91, [%r9+3328];
	fma.rn.f32 	%f92, %f90, %f91, %f89;
	ld.shared.f32 	%f93, [%r6+108];
	ld.shared.f32 	%f94, [%r9+3456];
	fma.rn.f32 	%f95, %f93, %f94, %f92;
	ld.shared.f32 	%f96, [%r6+112];
	ld.shared.f32 	%f97, [%r9+3584];
	fma.rn.f32 	%f98, %f96, %f97, %f95;
	ld.shared.f32 	%f99, [%r6+116];
	ld.shared.f32 	%f100, [%r9+3712];
	fma.rn.f32 	%f101, %f99, %f100, %f98;
	ld.shared.f32 	%f102, [%r6+120];
	ld.shared.f32 	%f103, [%r9+3840];
	fma.rn.f32 	%f104, %f102, %f103, %f101;
	ld.shared.f32 	%f105, [%r6+124];
	ld.shared.f32 	%f106, [%r9+3968];
	fma.rn.f32 	%f110, %f105, %f106, %f104;
	bar.sync 	0;
	add.s32 	%r42, %r42, 1;
	setp.ne.s32 	%p6, %r42, 0;
	add.s32 	%r41, %r41, %r12;
	add.s32 	%r40, %r40, 32;
	add.s32 	%r39, %r39, 32;
	add.s32 	%r38, %r38, 32;
	@%p6 bra 	$L__BB2_2;
$L__BB2_7:
	max.s32 	%r36, %r2, %r5;
	setp.ge.s32 	%p7, %r36, %r24;
	@%p7 bra 	$L__BB2_9;
	mad.lo.s32 	%r37, %r24, %r2, %r5;
	cvta.to.global.u64 	%rd10, %rd5;
	mul.wide.s32 	%rd11, %r37, 4;
	add.s64 	%rd12, %rd10, %rd11;
	st.global.f32 	[%rd12], %f110;
$L__BB2_9:
	ret;

}


// ===== COMPILED SASS (sm_100) =====

	.target	sm_100

	.elftype	@"ET_EXEC"


//--------------------- .note.nv.tkinfo           --------------------------
	.section	.note.nv.tkinfo,"",@"SHT_NOTE"
	.sectionflags	@"SHF_NOTE_NV_TKINFO"
	.tkinfo
        /*0018*/ 	.word	0x00000002
        /*0030*/ 	.string	""
        /*0030*/ 	.string	"ptxas"
        /*0030*/ 	.string	"Cuda compilation tools, release 13.0, V13.0.88"
        /*0030*/ 	.string	"Build cuda_13.0.r13.0/compiler.36424714_0"
        /*0030*/ 	.string	"-arch sm_100 -m 64 "



//--------------------- .note.nv.cuinfo           --------------------------
	.section	.note.nv.cuinfo,"",@"SHT_NOTE"
	.sectionflags	@"SHF_NOTE_NV_CUINFO"
        /*0018*/ 	.short	0x0002
        /*001a*/ 	.short	0x0064
        /*001c*/ 	.short	0x0082
	.zero		2


//--------------------- .nv.info                  --------------------------
	.section	.nv.info,"",@"SHT_CUDA_INFO"
	.align	4


	//----- nvinfo : EIATTR_REGCOUNT
	.align		4
        /*0000*/ 	.byte	0x04, 0x2f
        /*0002*/ 	.short	(.L_1 - .L_0)
	.align		4
.L_0:
        /*0004*/ 	.word	index@(_Z18matMulKernelSimplePKfS0_Pfi)
        /*0008*/ 	.word	0x0000001e


	//----- nvinfo : EIATTR_FRAME_SIZE
	.align		4
.L_1:
        /*000c*/ 	.byte	0x04, 0x11
        /*000e*/ 	.short	(.L_3 - .L_2)
	.align		4
.L_2:
        /*0010*/ 	.word	index@(_Z18matMulKernelSimplePKfS0_Pfi)
        /*0014*/ 	.word	0x00000000


	//----- nvinfo : EIATTR_REGCOUNT
	.align		4
.L_3:
        /*0018*/ 	.byte	0x04, 0x2f
        /*001a*/ 	.short	(.L_5 - .L_4)
	.align		4
.L_4:
        /*001c*/ 	.word	index@(_Z16matMulTileKernelPKfS0_Pfi)
        /*0020*/ 	.word	0x00000020


	//----- nvinfo : EIATTR_FRAME_SIZE
	.align		4
.L_5:
        /*0024*/ 	.byte	0x04, 0x11
        /*0026*/ 	.short	(.L_7 - .L_6)
	.align		4
.L_6:
        /*0028*/ 	.word	index@(_Z16matMulTileKernelPKfS0_Pfi)
        /*002c*/ 	.word	0x00000000


	//----- nvinfo : EIATTR_REGCOUNT
	.align		4
.L_7:
        /*0030*/ 	.byte	0x04, 0x2f
        /*0032*/ 	.short	(.L_9 - .L_8)
	.align		4
.L_8:
        /*0034*/ 	.word	index@(_Z22matMulTileKernelSharedPKfS0_Pfi)
        /*0038*/ 	.word	0x00000020


	//----- nvinfo : EIATTR_FRAME_SIZE
	.align		4
.L_9:
        /*003c*/ 	.byte	0x04, 0x11
        /*003e*/ 	.short	(.L_11 - .L_10)
	.align		4
.L_10:
        /*0040*/ 	.word	index@(_Z22matMulTileKernelSharedPKfS0_Pfi)
        /*0044*/ 	.word	0x00000000


	//----- nvinfo : EIATTR_MIN_STACK_SIZE
	.align		4
.L_11:
        /*0048*/ 	.byte	0x04, 0x12
        /*004a*/ 	.short	(.L_13 - .L_12)
	.align		4
.L_12:
        /*004c*/ 	.word	index@(_Z22matMulTileKernelSharedPKfS0_Pfi)
        /*0050*/ 	.word	0x00000000


	//----- nvinfo : EIATTR_MIN_STACK_SIZE
	.align		4
.L_13:
        /*0054*/ 	.byte	0x04, 0x12
        /*0056*/ 	.short	(.L_15 - .L_14)
	.align		4
.L_14:
        /*0058*/ 	.word	index@(_Z16matMulTileKernelPKfS0_Pfi)
        /*005c*/ 	.word	0x00000000


	//----- nvinfo : EIATTR_MIN_STACK_SIZE
	.align		4
.L_15:
        /*0060*/ 	.byte	0x04, 0x12
        /*0062*/ 	.short	(.L_17 - .L_16)
	.align		4
.L_16:
        /*0064*/ 	.word	index@(_Z18matMulKernelSimplePKfS0_Pfi)
        /*0068*/ 	.word	0x00000000
.L_17:


//--------------------- .nv.compat                --------------------------
	.section	.nv.compat,"",@"SHT_CUDA_COMPAT_INFO"
	.align	4
        /*0000*/ 	.byte	0x02, 0x09, 0x00, 0x00, 0x02, 0x02, 0x01, 0x00, 0x02, 0x05, 0x05, 0x00, 0x03, 0x07, 0x01, 0x01
        /*0010*/ 	.byte	0x02, 0x03, 0x00, 0x00, 0x02, 0x06, 0x01, 0x00, 0x04, 0x0b, 0x08, 0x00, 0x09, 0x00, 0x00, 0x00
        /*0020*/ 	.byte	0x00, 0x00, 0x00, 0x00


//--------------------- .nv.info._Z22matMulTileKernelSharedPKfS0_Pfi --------------------------
	.section	.nv.info._Z22matMulTileKernelSharedPKfS0_Pfi,"",@"SHT_CUDA_INFO"
	.sectionflags	@""
	.align	4


	//----- nvinfo : EIATTR_CUDA_API_VERSION
	.align		4
        /*0000*/ 	.byte	0x04, 0x37
        /*0002*/ 	.short	(.L_19 - .L_18)
.L_18:
        /*0004*/ 	.word	0x00000082


	//----- nvinfo : EIATTR_KPARAM_INFO
	.align		4
.L_19:
        /*0008*/ 	.byte	0x04, 0x17
        /*000a*/ 	.short	(.L_21 - .L_20)
.L_20:
        /*000c*/ 	.word	0x00000000
        /*0010*/ 	.short	0x0003
        /*0012*/ 	.short	0x0018
        /*0014*/ 	.byte	0x00, 0xf0, 0x11, 0x00


	//----- nvinfo : EIATTR_KPARAM_INFO
	.align		4
.L_21:
        /*0018*/ 	.byte	0x04, 0x17
        /*001a*/ 	.short	(.L_23 - .L_22)
.L_22:
        /*001c*/ 	.word	0x00000000
        /*0020*/ 	.short	0x0002
        /*0022*/ 	.short	0x0010
        /*0024*/ 	.byte	0x00, 0xf5, 0x21, 0x00


	//----- nvinfo : EIATTR_KPARAM_INFO
	.align		4
.L_23:
        /*0028*/ 	.byte	0x04, 0x17
        /*002a*/ 	.short	(.L_25 - .L_24)
.L_24:
        /*002c*/ 	.word	0x00000000
        /*0030*/ 	.short	0x0001
        /*0032*/ 	.short	0x0008
        /*0034*/ 	.byte	0x00, 0xf5, 0x21, 0x00


	//----- nvinfo : EIATTR_KPARAM_INFO
	.align		4
.L_25:
        /*0038*/ 	.byte	0x04, 0x17
        /*003a*/ 	.short	(.L_27 - .L_26)
.L_26:
        /*003c*/ 	.word	0x00000000
        /*0040*/ 	.short	0x0000
        /*0042*/ 	.short	0x0000
        /*0044*/ 	.byte	0x00, 0xf5, 0x21, 0x00


	//----- nvinfo : EIATTR_SPARSE_MMA_MASK
	.align		4
.L_27:
        /*0048*/ 	.byte	0x03, 0x50
        /*004a*/ 	.short	0x0000


	//----- nvinfo : EIATTR_MAXREG_COUNT
	.align		4
        /*004c*/ 	.byte	0x03, 0x1b
        /*004e*/ 	.short	0x00ff


	//----- nvinfo : EIATTR_NUM_BARRIERS
	.align		4
        /*0050*/ 	.byte	0x02, 0x4c
        /*0052*/ 	.byte	0x01
	.zero		1


	//----- nvinfo : EIATTR_MERCURY_ISA_VERSION
	.align		4
        /*0054*/ 	.byte	0x03, 0x5f
        /*0056*/ 	.short	0x0101


	//----- nvinfo : EIATTR_VRC_CTA_INIT_COUNT
	.align		4
        /*0058*/ 	.byte	0x02, 0x4a
	.zero		1
	.zero		1


	//----- nvinfo : EIATTR_EXIT_INSTR_OFFSETS
	.align		4
        /*005c*/ 	.byte	0x04, 0x1c
        /*005e*/ 	.short	(.L_29 - .L_28)


	//   ....[0]....
.L_28:
        /*0060*/ 	.word	0x00000800


	//   ....[1]....
        /*0064*/ 	.word	0x00000850


	//----- nvinfo : EIATTR_CBANK_PARAM_SIZE
	.align		4
.L_29:
        /*0068*/ 	.byte	0x03, 0x19
        /*006a*/ 	.short	0x001c


	//----- nvinfo : EIATTR_PARAM_CBANK
	.align		4
        /*006c*/ 	.byte	0x04, 0x0a
        /*006e*/ 	.short	(.L_31 - .L_30)
	.align		4
.L_30:
        /*0070*/ 	.word	index@(.nv.constant0._Z22matMulTileKernelSharedPKfS0_Pfi)
        /*0074*/ 	.short	0x0380
        /*0076*/ 	.short	0x001c


	//----- nvinfo : EIATTR_SW_WAR
	.align		4
.L_31:
        /*0078*/ 	.byte	0x04, 0x36
        /*007a*/ 	.short	(.L_33 - .L_32)
.L_32:
        /*007c*/ 	.word	0x00000008
.L_33:


//--------------------- .nv.info._Z16matMulTileKernelPKfS0_Pfi --------------------------
	.section	.nv.info._Z16matMulTileKernelPKfS0_Pfi,"",@"SHT_CUDA_INFO"
	.sectionflags	@""
	.align	4


	//----- nvinfo : EIATTR_CUDA_API_VERSION
	.align		4
        /*0000*/ 	.byte	0x04, 0x37
        /*0002*/ 	.short	(.L_35 - .L_34)
.L_34:
        /*0004*/ 	.word	0x00000082


	//----- nvinfo : EIATTR_KPARAM_INFO
	.align		4
.L_35:
        /*0008*/ 	.byte	0x04, 0x17
        /*000a*/ 	.short	(.L_37 - .L_36)
.L_36:
        /*000c*/ 	.word	0x00000000
        /*0010*/ 	.short	0x0003
        /*0012*/ 	.short	0x0018
        /*0014*/ 	.byte	0x00, 0xf0, 0x11, 0x00


	//----- nvinfo : EIATTR_KPARAM_INFO
	.align		4
.L_37:
        /*0018*/ 	.byte	0x04, 0x17
        /*001a*/ 	.short	(.L_39 - .L_38)
.L_38:
        /*001c*/ 	.word	0x00000000
        /*0020*/ 	.short	0x0002
        /*0022*/ 	.short	0x0010
        /*0024*/ 	.byte	0x00, 0xf5, 0x21, 0x00


	//----- nvinfo : EIATTR_KPARAM_INFO
	.align		4
.L_39:
        /*0028*/ 	.byte	0x04, 0x17
        /*002a*/ 	.short	(.L_41 - .L_40)
.L_40:
        /*002c*/ 	.word	0x00000000
        /*0030*/ 	.short	0x0001
        /*0032*/ 	.short	0x0008
        /*0034*/ 	.byte	0x00, 0xf5, 0x21, 0x00


	//----- nvinfo : EIATTR_KPARAM_INFO
	.align		4
.L_41:
        /*0038*/ 	.byte	0x04, 0x17
        /*003a*/ 	.short	(.L_43 - .L_42)
.L_42:
        /*003c*/ 	.word	0x00000000
        /*0040*/ 	.short	0x0000
        /*0042*/ 	.short	0x0000
        /*0044*/ 	.byte	0x00, 0xf5, 0x21, 0x00


	//----- nvinfo : EIATTR_SPARSE_MMA_MASK
	.align		4
.L_43:
        /*0048*/ 	.byte	0x03, 0x50
        /*004a*/ 	.short	0x0000


	//----- nvinfo : EIATTR_MAXREG_COUNT
	.align		4
        /*004c*/ 	.byte	0x03, 0x1b
        /*004e*/ 	.short	0x00ff


	//----- nvinfo : EIATTR_MERCURY_ISA_VERSION
	.align		4
        /*0050*/ 	.byte	0x03, 0x5f
        /*0052*/ 	.short	0x0101


	//----- nvinfo : EIATTR_VRC_CTA_INIT_COUNT
	.align		4
        /*0054*/ 	.byte	0x02, 0x4a
	.zero		1
	.zero		1


	//----- nvinfo : EIATTR_EXIT_INSTR_OFFSETS
	.align		4
        /*0058*/ 	.byte	0x04, 0x1c
        /*005a*/ 	.short	(.L_45 - .L_44)


	//   ....[0]....
.L_44:
        /*005c*/ 	.word	0x00001570


	//   ....[1]....
        /*0060*/ 	.word	0x000015c0


	//----- nvinfo : EIATTR_CBANK_PARAM_SIZE
	.align		4
.L_45:
        /*0064*/ 	.byte	0x03, 0x19
        /*0066*/ 	.short	0x001c


	//----- nvinfo : EIATTR_PARAM_CBANK
	.align		4
        /*0068*/ 	.byte	0x04, 0x0a
        /*006a*/ 	.short	(.L_47 - .L_46)
	.align		4
.L_46:
        /*006c*/ 	.word	index@(.nv.constant0._Z16matMulTileKernelPKfS0_Pfi)
        /*0070*/ 	.short	0x0380
        /*0072*/ 	.short	0x001c


	//----- nvinfo : EIATTR_SW_WAR
	.align		4
.L_47:
        /*0074*/ 	.byte	0x04, 0x36
        /*0076*/ 	.short	(.L_49 - .L_48)
.L_48:
        /*0078*/ 	.word	0x00000008
.L_49:


//--------------------- .nv.info._Z18matMulKernelSimplePKfS0_Pfi --------------------------
	.section	.nv.info._Z18matMulKernelSimplePKfS0_Pfi,"",@"SHT_CUDA_INFO"
	.sectionflags	@""
	.align	4


	//----- nvinfo : EIATTR_CUDA_API_VERSION
	.align		4
        /*0000*/ 	.byte	0x04, 0x37
        /*0002*/ 	.short	(.L_51 - .L_50)
.L_50:
        /*0004*/ 	.word	0x00000082


	//----- nvinfo : EIATTR_KPARAM_INFO
	.align		4
.L_51:
        /*0008*/ 	.byte	0x04, 0x17
        /*000a*/ 	.short	(.L_53 - .L_52)
.L_52:
        /*000c*/ 	.word	0x00000000
        /*0010*/ 	.short	0x0003
        /*0012*/ 	.short	0x0018
        /*0014*/ 	.byte	0x00, 0xf0, 0x11, 0x00


	//----- nvinfo : EIATTR_KPARAM_INFO
	.align		4
.L_53:
        /*0018*/ 	.byte	0x04, 0x17
        /*001a*/ 	.short	(.L_55 - .L_54)
.L_54:
        /*001c*/ 	.word	0x00000000
        /*0020*/ 	.short	0x0002
        /*0022*/ 	.short	0x0010
        /*0024*/ 	.byte	0x00, 0xf5, 0x21, 0x00


	//----- nvinfo : EIATTR_KPARAM_INFO
	.align		4
.L_55:
        /*0028*/ 	.byte	0x04, 0x17
        /*002a*/ 	.short	(.L_57 - .L_56)
.L_56:
        /*002c*/ 	.word	0x00000000
        /*0030*/ 	.short	0x0001
        /*0032*/ 	.short	0x0008
        /*0034*/ 	.byte	0x00, 0xf5, 0x21, 0x00


	//----- nvinfo : EIATTR_KPARAM_INFO
	.align		4
.L_57:
        /*0038*/ 	.byte	0x04, 0x17
        /*003a*/ 	.short	(.L_59 - .L_58)
.L_58:
        /*003c*/ 	.word	0x00000000
        /*0040*/ 	.short	0x0000
        /*0042*/ 	.short	0x0000
        /*0044*/ 	.byte	0x00, 0xf5, 0x21, 0x00


	//----- nvinfo : EIATTR_SPARSE_MMA_MASK
	.align		4
.L_59:
        /*0048*/ 	.byte	0x03, 0x50
        /*004a*/ 	.short	0x0000


	//----- nvinfo : EIATTR_MAXREG_COUNT
	.align		4
        /*004c*/ 	.byte	0x03, 0x1b
        /*004e*/ 	.short	0x00ff


	//----- nvinfo : EIATTR_MERCURY_ISA_VERSION
	.align		4
        /*0050*/ 	.byte	0x03, 0x5f
        /*0052*/ 	.short	0x0101


	//----- nvinfo : EIATTR_VRC_CTA_INIT_COUNT
	.align		4
        /*0054*/ 	.byte	0x02, 0x4a
	.zero		1
	.zero		1


	//----- nvinfo : EIATTR_EXIT_INSTR_OFFSETS
	.align		4
        /*0058*/ 	.byte	0x04, 0x1c
        /*005a*/ 	.short	(.L_61 - .L_60)


	//   ....[0]....
.L_60:
        /*005c*/ 	.word	0x000000c0


	//   ....[1]....
        /*0060*/ 	.word	0x00000a90


	//----- nvinfo : EIATTR_CBANK_PARAM_SIZE
	.align		4
.L_61:
        /*0064*/ 	.byte	0x03, 0x19
        /*0066*/ 	.short	0x001c


	//----- nvinfo : EIATTR_PARAM_CBANK
	.align		4
        /*0068*/ 	.byte	0x04, 0x0a
        /*006a*/ 	.short	(.L_63 - .L_62)
	.align		4
.L_62:
        /*006c*/ 	.word	index@(.nv.constant0._Z18matMulKernelSimplePKfS0_Pfi)
        /*0070*/ 	.short	0x0380
        /*0072*/ 	.short	0x001c


	//----- nvinfo : EIATTR_SW_WAR
	.align		4
.L_63:
        /*0074*/ 	.byte	0x04, 0x36
        /*0076*/ 	.short	(.L_65 - .L_64)
.L_64:
        /*0078*/ 	.word	0x00000008
.L_65:


//--------------------- .nv.callgraph             --------------------------
	.section	.nv.callgraph,"",@"SHT_CUDA_CALLGRAPH"
	.align	4
	.sectionentsize	8
	.align		4
        /*0000*/ 	.word	0x00000000
	.align		4
        /*0004*/ 	.word	0xffffffff
	.align		4
        /*0008*/ 	.word	0x00000000
	.align		4
        /*000c*/ 	.word	0xfffffffe
	.align		4
        /*0010*/ 	.word	0x00000000
	.align		4
        /*0014*/ 	.word	0xfffffffd
	.align		4
        /*0018*/ 	.word	0x00000000
	.align		4
        /*001c*/ 	.word	0xfffffffc


//--------------------- .text._Z22matMulTileKernelSharedPKfS0_Pfi --------------------------
	.section	.text._Z22matMulTileKernelSharedPKfS0_Pfi,"ax",@progbits
	.align	128
        .global         _Z22matMulTileKernelSharedPKfS0_Pfi
        .type           _Z22matMulTileKernelSharedPKfS0_Pfi,@function
        .size           _Z22matMulTileKernelSharedPKfS0_Pfi,(.L_x_11 - _Z22matMulTileKernelSharedPKfS0_Pfi)
        .other          _Z22matMulTileKernelSharedPKfS0_Pfi,@"STO_CUDA_ENTRY STV_DEFAULT"
_Z22matMulTileKernelSharedPKfS0_Pfi:
.text._Z22matMulTileKernelSharedPKfS0_Pfi:
[----:B------:R-:W-:Y:S01]  /*0000*/  LDC R1, c[0x0][0x37c] ;  /* 0x0000df00ff017b82 */ /* 0x000fe20000000800 */
[----:B------:R-:W0:Y:S01]  /*0010*/  LDCU UR4, c[0x0][0x398] ;  /* 0x00007300ff0477ac */ /* 0x000e220008000800 */
[----:B------:R-:W1:Y:S01]  /*0020*/  S2R R20, SR_CTAID.Y ;  /* 0x0000000000147919 */ /* 0x000e620000002600 */
[----:B------:R-:W-:Y:S01]  /*0030*/  HFMA2 R23, -RZ, RZ, 0, 0 ;  /* 0x00000000ff177431 */ /* 0x000fe200000001ff */
[----:B------:R-:W2:Y:S01]  /*0040*/  LDCU.64 UR8, c[0x0][0x358] ;  /* 0x00006b00ff0877ac */ /* 0x000ea20008000a00 */
[----:B------:R-:W1:Y:S01]  /*0050*/  S2R R18, SR_TID.Y ;  /* 0x0000000000127919 */ /* 0x000e620000002200 */
[----:B------:R-:W3:Y:S01]  /*0060*/  S2R R4, SR_CTAID.X ;  /* 0x0000000000047919 */ /* 0x000ee20000002500 */
[----:B------:R-:W3:Y:S01]  /*0070*/  S2R R19, SR_TID.X ;  /* 0x0000000000137919 */ /* 0x000ee20000002100 */
[----:B0-----:R-:W-:-:S04]  /*0080*/  MOV R6, UR4 ;  /* 0x0000000400067c02 */ /* 0x001fc80008000f00 */
[----:B------:R-:W-:Y:S02]  /*0090*/  ISETP.GE.AND P0, PT, R6, 0x1, PT ;  /* 0x000000010600780c */ /* 0x000fe40003f06270 */
[----:B-1----:R-:W-:Y:S02]  /*00a0*/  LEA R20, R20, R18, 0x5 ;  /* 0x0000001214147211 */ /* 0x002fe400078e28ff */
[----:B---3--:R-:W-:-:S09]  /*00b0*/  LEA R21, R4, R19, 0x5 ;  /* 0x0000001304157211 */ /* 0x008fd200078e28ff */
[----:B--2---:R-:W-:Y:S05]  /*00c0*/  @!P0 BRA `(.L_x_0) ;  /* 0x0000000400c48947 */ /* 0x004fea0003800000 */
[----:B------:R-:W0:Y:S01]  /*00d0*/  S2UR UR6, SR_CgaCtaId ;  /* 0x00000000000679c3 */ /* 0x000e220000008800 */
[----:B------:R-:W-:Y:S01]  /*00e0*/  UMOV UR4, 0x400 ;  /* 0x0000040000047882 */ /* 0x000fe20000000000 */
[----:B------:R-:W-:Y:S01]  /*00f0*/  IADD3 R2, PT, PT, R6, 0x1f, RZ ;  /* 0x0000001f06027810 */ /* 0x000fe20007ffe0ff */
[----:B------:R-:W-:Y:S01]  /*0100*/  UIADD3 UR5, UPT, UPT, UR4, 0x1000, URZ ;  /* 0x0000100004057890 */ /* 0x000fe2000fffe0ff */
[-CC-:B------:R-:W-:Y:S01]  /*0110*/  IMAD R17, R18, R6.reuse, R19.reuse ;  /* 0x0000000612117224 */ /* 0x180fe200078e0213 */
[----:B------:R-:W-:Y:S01]  /*0120*/  MOV R23, RZ ;  /* 0x000000ff00177202 */ /* 0x000fe20000000f00 */
[----:B------:R-:W-:Y:S01]  /*0130*/  IMAD R7, R20, R6, R19 ;  /* 0x0000000614077224 */ /* 0x000fe200078e0213 */
[----:B------:R-:W-:Y:S01]  /*0140*/  SHF.R.U32.HI R2, RZ, 0x5, R2 ;  /* 0x00000005ff027819 */ /* 0x000fe20000011602 */
[----:B------:R-:W1:Y:S01]  /*0150*/  LDC R0, c[0x0][0x398] ;  /* 0x0000e600ff007b82 */ /* 0x000e620000000800 */
[----:B------:R-:W-:Y:S02]  /*0160*/  LEA R17, R4, R17, 0x5 ;  /* 0x0000001104117211 */ /* 0x000fe400078e28ff */
[----:B------:R-:W-:Y:S01]  /*0170*/  IADD3 R16, PT, PT, -R2, RZ, RZ ;  /* 0x000000ff02107210 */ /* 0x000fe20007ffe1ff */
[----:B0-----:R-:W-:-:S02]  /*0180*/  ULEA UR4, UR6, UR4, 0x18 ;  /* 0x0000000406047291 */ /* 0x001fc4000f8ec0ff */
[----:B------:R-:W-:-:S04]  /*0190*/  ULEA UR5, UR6, UR5, 0x18 ;  /* 0x0000000506057291 */ /* 0x000fc8000f8ec0ff */
[C---:B------:R-:W-:Y:S02]  /*01a0*/  LEA R5, R18.reuse, UR4, 0x7 ;  /* 0x0000000412057c11 */ /* 0x040fe4000f8e38ff */
[C---:B------:R-:W-:Y:S02]  /*01b0*/  LEA R3, R19.reuse, UR5, 0x2 ;  /* 0x0000000513037c11 */ /* 0x040fe4000f8e10ff */
[----:B------:R-:W-:Y:S02]  /*01c0*/  LEA R4, R19, R5, 0x2 ;  /* 0x0000000513047211 */ /* 0x000fe400078e10ff */
[----:B------:R-:W-:-:S07]  /*01d0*/  LEA R2, R18, R3, 0x7 ;  /* 0x0000000312027211 */ /* 0x000fce00078e38ff */
.L_x_1:
[----:B-1----:R-:W-:Y:S01]  /*01e0*/  MOV R6, R0 ;  /* 0x0000000000067202 */ /* 0x002fe20000000f00 */
[----:B------:R-:W-:Y:S01]  /*01f0*/  HFMA2 R27, -RZ, RZ, 0, 0 ;  /* 0x00000000ff1b7431 */ /* 0x000fe200000001ff */
[----:B------:R-:W-:Y:S02]  /*0200*/  VIMNMX.U32 R9, PT, PT, R20, R19, !PT ;  /* 0x0000001314097248 */ /* 0x000fe40007fe0000 */
[-C--:B------:R-:W-:Y:S02]  /*0210*/  ISETP.GE.U32.AND P0, PT, R18, R6.reuse, PT ;  /* 0x000000061200720c */ /* 0x080fe40003f06070 */
[-C--:B------:R-:W-:Y:S02]  /*0220*/  ISETP.GE.U32.AND P1, PT, R9, R6.reuse, PT ;  /* 0x000000060900720c */ /* 0x080fe40003f26070 */
[----:B------:R-:W-:Y:S02]  /*0230*/  ISETP.GE.OR P0, PT, R21, R6, P0 ;  /* 0x000000061500720c */ /* 0x000fe40000706670 */
[----:B------:R-:W-:-:S09]  /*0240*/  MOV R29, RZ ;  /* 0x000000ff001d7202 */ /* 0x000fd20000000f00 */
[----:B------:R-:W0:Y:S08]  /*0250*/  @!P1 LDC.64 R10, c[0x0][0x380] ;  /* 0x0000e000ff0a9b82 */ /* 0x000e300000000a00 */
[----:B------:R-:W1:Y:S01]  /*0260*/  @!P0 LDC.64 R8, c[0x0][0x388] ;  /* 0x0000e200ff088b82 */ /* 0x000e620000000a00 */
[----:B0-----:R-:W-:-:S05]  /*0270*/  @!P1 IMAD.WIDE.U32 R10, R7, 0x4, R10 ;  /* 0x00000004070a9825 */ /* 0x001fca00078e000a */
[----:B------:R-:W2:Y:S01]  /*0280*/  @!P1 LDG.E R27, desc[UR8][R10.64] ;  /* 0x000000080a1b9981 */ /* 0x000ea2000c1e1900 */
[----:B-1----:R-:W-:-:S05]  /*0290*/  @!P0 IMAD.WIDE.U32 R8, R17, 0x4, R8 ;  /* 0x0000000411088825 */ /* 0x002fca00078e0008 */
[----:B------:R-:W3:Y:S04]  /*02a0*/  @!P0 LDG.E R29, desc[UR8][R8.64] ;  /* 0x00000008081d8981 */ /* 0x000ee8000c1e1900 */
[----:B--2---:R-:W-:Y:S04]  /*02b0*/  STS [R4], R27 ;  /* 0x0000001b04007388 */ /* 0x004fe80000000800 */
[----:B---3--:R-:W-:Y:S01]  /*02c0*/  STS [R2], R29 ;  /* 0x0000001d02007388 */ /* 0x008fe20000000800 */
[----:B------:R-:W-:Y:S06]  /*02d0*/  BAR.SYNC.DEFER_BLOCKING 0x0 ;  /* 0x0000000000007b1d */ /* 0x000fec0000010000 */
[----:B------:R-:W-:Y:S04]  /*02e0*/  LDS R22, [R3] ;  /* 0x0000000003167984 */ /* 0x000fe80000000800 */
[----:B------:R-:W0:Y:S04]  /*02f0*/  LDS.128 R12, [R5] ;  /* 0x00000000050c7984 */ /* 0x000e280000000c00 */
[----:B------:R-:W1:Y:S04]  /*0300*/  LDS R26, [R3+0x80] ;  /* 0x00008000031a7984 */ /* 0x000e680000000800 */
[----:B------:R-:W2:Y:S04]  /*0310*/  LDS R25, [R3+0x100] ;  /* 0x0001000003197984 */ /* 0x000ea80000000800 */
[----:B------:R-:W3:Y:S04]  /*0320*/  LDS R24, [R3+0x180] ;  /* 0x0001800003187984 */ /* 0x000ee80000000800 */
[----:B------:R-:W-:Y:S01]  /*0330*/  LDS.128 R8, [R5+0x10] ;  /* 0x0000100005087984 */ /* 0x000fe20000000c00 */
[----:B0-----:R-:W-:-:S03]  /*0340*/  FFMA R12, R12, R22, R23 ;  /* 0x000000160c0c7223 */ /* 0x001fc60000000017 */
[----:B------:R-:W0:Y:S01]  /*0350*/  LDS R23, [R3+0x200] ;  /* 0x0002000003177984 */ /* 0x000e220000000800 */
[----:B-1----:R-:W-:-:S03]  /*0360*/  FFMA R12, R26, R13, R12 ;  /* 0x0000000d1a0c7223 */ /* 0x002fc6000000000c */
[----:B------:R-:W1:Y:S01]  /*0370*/  LDS R22, [R3+0x280] ;  /* 0x0002800003167984 */ /* 0x000e620000000800 */
[----:B--2---:R-:W-:-:S03]  /*0380*/  FFMA R13, R25, R14, R12 ;  /* 0x0000000e190d7223 */ /* 0x004fc6000000000c */
[----:B------:R-:W2:Y:S01]  /*0390*/  LDS R25, [R3+0x300] ;  /* 0x0003000003197984 */ /* 0x000ea20000000800 */
[----:B---3--:R-:W-:-:S03]  /*03a0*/  FFMA R13, R24, R15, R13 ;  /* 0x0000000f180d7223 */ /* 0x008fc6000000000d */
[----:B------:R-:W3:Y:S04]  /*03b0*/  LDS R24, [R3+0x380] ;  /* 0x0003800003187984 */ /* 0x000ee80000000800 */
[----:B------:R-:W-:Y:S01]  /*03c0*/  LDS R26, [R3+0xb80] ;  /* 0x000b8000031a7984 */ /* 0x000fe20000000800 */
[----:B0-----:R-:W-:-:S03]  /*03d0*/  FFMA R27, R8, R23, R13 ;  /* 0x00000017081b7223 */ /* 0x001fc6000000000d */
[----:B------:R-:W-:Y:S04]  /*03e0*/  LDS R23, [R3+0x400] ;  /* 0x0004000003177984 */ /* 0x000fe80000000800 */
[----:B------:R-:W0:Y:S01]  /*03f0*/  LDS.128 R12, [R5+0x20] ;  /* 0x00002000050c7984 */ /* 0x000e220000000c00 */
[----:B-1----:R-:W-:-:S03]  /*0400*/  FFMA R8, R22, R9, R27 ;  /* 0x0000000916087223 */ /* 0x002fc6000000001b */
[----:B------:R-:W1:Y:S01]  /*0410*/  LDS R22, [R3+0x480] ;  /* 0x0004800003167984 */ /* 0x000e620000000800 */
[----:B--2---:R-:W-:-:S03]  /*0420*/  FFMA R9, R25, R10, R8 ;  /* 0x0000000a19097223 */ /* 0x004fc60000000008 */
[----:B------:R-:W2:Y:S01]  /*0430*/  LDS R25, [R3+0x500] ;  /* 0x0005000003197984 */ /* 0x000ea20000000800 */
[----:B---3--:R-:W-:-:S03]  /*0440*/  FFMA R9, R24, R11, R9 ;  /* 0x0000000b18097223 */ /* 0x008fc60000000009 */
[----:B------:R-:W3:Y:S01]  /*0450*/  LDS R24, [R3+0x580] ;  /* 0x0005800003187984 */ /* 0x000ee20000000800 */
        /* <DEDUP_REMOVED lines=26> */
[----:B------:R-:W-:Y:S04]  /*0600*/  LDS R27, [R3+0xc00] ;  /* 0x000c0000031b7984 */ /* 0x000fe80000000800 */
[----:B------:R-:W-:Y:S01]  /*0610*/  LDS R24, [R3+0xc80] ;  /* 0x000c800003187984 */ /* 0x000fe20000000800 */
[----:B0-----:R-:W-:-:S03]  /*0620*/  FFMA R23, R8, R23, R13 ;  /* 0x0000001708177223 */ /* 0x001fc6000000000d */
[----:B------:R-:W0:Y:S01]  /*0630*/  LDS.128 R12, [R5+0x60] ;  /* 0x00006000050c7984 */ /* 0x000e220000000c00 */
[----:B-1----:R-:W-:-:S03]  /*0640*/  FFMA R22, R22, R9, R23 ;  /* 0x0000000916167223 */ /* 0x002fc60000000017 */
[----:B------:R-:W1:Y:S01]  /*0650*/  LDS R23, [R3+0xd00] ;  /* 0x000d000003177984 */ /* 0x000e620000000800 */
[----:B--2---:R-:W-:-:S03]  /*0660*/  FFMA R25, R25, R10, R22 ;  /* 0x0000000a19197223 */ /* 0x004fc60000000016 */
[----:B------:R-:W2:Y:S01]  /*0670*/  LDS R22, [R3+0xd80] ;  /* 0x000d800003167984 */ /* 0x000ea20000000800 */
[----:B------:R-:W-:-:S03]  /*0680*/  FFMA R11, R26, R11, R25 ;  /* 0x0000000b1a0b7223 */ /* 0x000fc60000000019 */
[----:B------:R-:W-:Y:S01]  /*0690*/  LDS R25, [R3+0xe00] ;  /* 0x000e000003197984 */ /* 0x000fe20000000800 */
[----:B0-----:R-:W-:-:S03]  /*06a0*/  FFMA R27, R12, R27, R11 ;  /* 0x0000001b0c1b7223 */ /* 0x001fc6000000000b */
[----:B------:R-:W0:Y:S01]  /*06b0*/  LDS.128 R8, [R5+0x70] ;  /* 0x0000700005087984 */ /* 0x000e220000000c00 */
[----:B------:R-:W-:-:S03]  /*06c0*/  FFMA R24, R24, R13, R27 ;  /* 0x0000000d18187223 */ /* 0x000fc6000000001b */
[----:B------:R-:W3:Y:S04]  /*06d0*/  LDS R27, [R3+0xe80] ;  /* 0x000e8000031b7984 */ /* 0x000ee80000000800 */
[----:B------:R-:W4:Y:S04]  /*06e0*/  LDS R13, [R3+0xf00] ;  /* 0x000f0000030d7984 */ /* 0x000f280000000800 */
[----:B------:R-:W5:Y:S01]  /*06f0*/  LDS R12, [R3+0xf80] ;  /* 0x000f8000030c7984 */ /* 0x000f620000000800 */
[----:B-1----:R-:W-:Y:S01]  /*0700*/  FFMA R23, R23, R14, R24 ;  /* 0x0000000e17177223 */ /* 0x002fe20000000018 */
[----:B------:R-:W-:-:S03]  /*0710*/  IADD3 R16, PT, PT, R16, 0x1, RZ ;  /* 0x0000000110107810 */ /* 0x000fc60007ffe0ff */
[----:B--2---:R-:W-:Y:S01]  /*0720*/  FFMA R15, R22, R15, R23 ;  /* 0x0000000f160f7223 */ /* 0x004fe20000000017 */
[----:B------:R-:W-:Y:S01]  /*0730*/  BAR.SYNC.DEFER_BLOCKING 0x0 ;  /* 0x0000000000007b1d */ /* 0x000fe20000010000 */
[----:B------:R-:W-:Y:S02]  /*0740*/  ISETP.NE.AND P0, PT, R16, RZ, PT ;  /* 0x000000ff1000720c */ /* 0x000fe40003f05270 */
[----:B------:R-:W-:Y:S02]  /*0750*/  IADD3 R19, PT, PT, R19, 0x20, RZ ;  /* 0x0000002013137810 */ /* 0x000fe40007ffe0ff */
[----:B------:R-:W-:Y:S02]  /*0760*/  IADD3 R18, PT, PT, R18, 0x20, RZ ;  /* 0x0000002012127810 */ /* 0x000fe40007ffe0ff */
[----:B------:R-:W-:Y:S02]  /*0770*/  IADD3 R7, PT, PT, R7, 0x20, RZ ;  /* 0x0000002007077810 */ /* 0x000fe40007ffe0ff */
[----:B------:R-:W-:Y:S01]  /*0780*/  LEA R17, R6, R17, 0x5 ;  /* 0x0000001106117211 */ /* 0x000fe200078e28ff */
[----:B0-----:R-:W-:-:S04]  /*0790*/  FFMA R8, R8, R25, R15 ;  /* 0x0000001908087223 */ /* 0x001fc8000000000f */
[----:B---3--:R-:W-:-:S04]  /*07a0*/  FFMA R8, R27, R9, R8 ;  /* 0x000000091b087223 */ /* 0x008fc80000000008 */
[----:B----4-:R-:W-:-:S04]  /*07b0*/  FFMA R13, R13, R10, R8 ;  /* 0x0000000a0d0d7223 */ /* 0x010fc80000000008 */
[----:B-----5:R-:W-:Y:S01]  /*07c0*/  FFMA R23, R12, R11, R13 ;  /* 0x0000000b0c177223 */ /* 0x020fe2000000000d */
[----:B------:R-:W-:Y:S06]  /*07d0*/  @P0 BRA `(.L_x_1) ;  /* 0xfffffff800800947 */ /* 0x000fec000383ffff */
.L_x_0:
[----:B------:R-:W-:-:S04]  /*07e0*/  VIMNMX R3, PT, PT, R20, R21, !PT ;  /* 0x0000001514037248 */ /* 0x000fc80007fe0100 */
[----:B------:R-:W-:-:S13]  /*07f0*/  ISETP.GE.AND P0, PT, R3, R6, PT ;  /* 0x000000060300720c */ /* 0x000fda0003f06270 */
[----:B------:R-:W-:Y:S05]  /*0800*/  @P0 EXIT ;  /* 0x000000000000094d */ /* 0x000fea0003800000 */
[----:B------:R-:W0:Y:S01]  /*0810*/  LDC.64 R2, c[0x0][0x390] ;  /* 0x0000e400ff027b82 */ /* 0x000e220000000a00 */
[----:B------:R-:W-:-:S04]  /*0820*/  IMAD R21, R20, R6, R21 ;  /* 0x0000000614157224 */ /* 0x000fc800078e0215 */
[----:B0-----:R-:W-:-:S05]  /*0830*/  IMAD.WIDE R2, R21, 0x4, R2 ;  /* 0x0000000415027825 */ /* 0x001fca00078e0202 */
[----:B------:R-:W-:Y:S01]  /*0840*/  STG.E desc[UR8][R2.64], R23 ;  /* 0x0000001702007986 */ /* 0x000fe2000c101908 */
[----:B------:R-:W-:Y:S05]  /*0850*/  EXIT ;  /* 0x000000000000794d */ /* 0x000fea0003800000 */
.L_x_2:
[----:B------:R-:W-:-:S00]  /*0860*/  BRA `(.L_x_2) ;  /* 0xfffffffc00fc7947 */ /* 0x000fc0000383ffff */
[----:B------:R-:W-:-:S00]  /*0870*/  NOP ;  /* 0x0000000000007918 */ /* 0x000fc00000000000 */
        /* <DEDUP_REMOVED lines=8> */
.L_x_11:


//--------------------- .text._Z16matMulTileKernelPKfS0_Pfi --------------------------
	.section	.text._Z16matMulTileKernelPKfS0_Pfi,"ax",@progbits
	.align	128
        .global         _Z16matMulTileKernelPKfS0_Pfi
        .type           _Z16matMulTileKernelPKfS0_Pfi,@function
        .size           _Z16matMulTileKernelPKfS0_Pfi,(.L_x_12 - _Z16matMulTileKernelPKfS0_Pfi)
        .other          _Z16matMulTileKernelPKfS0_Pfi,@"STO_CUDA_ENTRY STV_DEFAULT"
_Z16matMulTileKernelPKfS0_Pfi:
.text._Z16matMulTileKernelPKfS0_Pfi:
[----:B------:R-:W-:Y:S01]  /*0000*/  LDC R1, c[0x0][0x37c] ;  /* 0x0000df00ff017b82 */ /* 0x000fe20000000800 */
[----:B------:R-:W0:Y:S01]  /*0010*/  S2R R0, SR_CTAID.Y ;  /* 0x0000000000007919 */ /* 0x000e220000002600 */
[----:B------:R-:W1:Y:S01]  /*0020*/  LDCU UR5, c[0x0][0x398] ;  /* 0x00007300ff0577ac */ /* 0x000e620008000800 */
[----:B------:R-:W-:Y:S01]  /*0030*/  IMAD.MOV.U32 R4, RZ, RZ, RZ ;  /* 0x000000ffff047224 */ /* 0x000fe200078e00ff */
[----:B------:R-:W0:Y:S01]  /*0040*/  S2R R3, SR_TID.Y ;  /* 0x0000000000037919 */ /* 0x000e220000002200 */
[----:B------:R-:W2:Y:S01]  /*0050*/  LDCU.64 UR8, c[0x0][0x358] ;  /* 0x00006b00ff0877ac */ /* 0x000ea20008000a00 */
[----:B------:R-:W3:Y:S01]  /*0060*/  S2R R2, SR_CTAID.X ;  /* 0x0000000000027919 */ /* 0x000ee20000002500 */
[----:B------:R-:W3:Y:S01]  /*0070*/  S2R R5, SR_TID.X ;  /* 0x0000000000057919 */ /* 0x000ee20000002100 */
[----:B-1----:R-:W-:Y:S01]  /*0080*/  UISETP.GE.AND UP0, UPT, UR5, 0x1, UPT ;  /* 0x000000010500788c */ /* 0x002fe2000bf06270 */
[----:B0-----:R-:W-:Y:S02]  /*0090*/  LEA R0, R0, R3, 0x5 ;  /* 0x0000000300007211 */ /* 0x001fe400078e28ff */
[----:B---3--:R-:W-:-:S04]  /*00a0*/  LEA R3, R2, R5, 0x5 ;  /* 0x0000000502037211 */ /* 0x008fc800078e28ff */
[----:B------:R-:W-:Y:S02]  /*00b0*/  VIMNMX R2, PT, PT, R0, R3, !PT ;  /* 0x0000000300027248 */ /* 0x000fe40007fe0100 */
[----:B--2---:R-:W-:Y:S05]  /*00c0*/  BRA.U !UP0, `(.L_x_3) ;  /* 0x0000001508247547 */ /* 0x004fea000b800000 */
[----:B------:R-:W-:Y:S01]  /*00d0*/  HFMA2 R4, -RZ, RZ, 0, 0 ;  /* 0x00000000ff047431 */ /* 0x000fe200000001ff */
[----:B------:R-:W-:Y:S02]  /*00e0*/  UIADD3 UR4, UPT, UPT, UR5, 0x1f, URZ ;  /* 0x0000001f05047890 */ /* 0x000fe4000fffe0ff */
[C---:B------:R-:W-:Y:S01]  /*00f0*/  ISETP.GE.U32.AND P0, PT, R0.reuse, UR5, PT ;  /* 0x0000000500007c0c */ /* 0x040fe2000bf06070 */
[----:B------:R-:W-:Y:S01]  /*0100*/  IMAD R5, R0, UR5, RZ ;  /* 0x0000000500057c24 */ /* 0x000fe2000f8e02ff */
[----:B------:R-:W-:Y:S01]  /*0110*/  MOV R8, RZ ;  /* 0x000000ff00087202 */ /* 0x000fe20000000f00 */
[----:B------:R-:W0:Y:S01]  /*0120*/  LDCU UR6, c[0x0][0x398] ;  /* 0x00007300ff0677ac */ /* 0x000e220008000800 */
[----:B------:R-:W1:Y:S01]  /*0130*/  LDCU.64 UR10, c[0x0][0x380] ;  /* 0x00007000ff0a77ac */ /* 0x000e620008000a00 */
[----:B------:R-:W-:-:S12]  /*0140*/  USHF.R.U32.HI UR4, URZ, 0x5, UR4 ;  /* 0x00000005ff047899 */ /* 0x000fd80008011604 */
.L_x_4:
[----:B------:R-:W-:Y:S01]  /*0150*/  IMAD.SHL.U32 R20, R8, 0x20, RZ ;  /* 0x0000002008147824 */ /* 0x000fe200078e00ff */
[----:B0-----:R-:W-:Y:S01]  /*0160*/  UMOV UR5, UR6 ;  /* 0x0000000600057c82 */ /* 0x001fe20008000000 */
[----:B------:R-:W0:Y:S03]  /*0170*/  LDC.64 R14, c[0x0][0x380] ;  /* 0x0000e000ff0e7b82 */ /* 0x000e260000000a00 */
[C---:B------:R-:W-:Y:S02]  /*0180*/  VIMNMX R6, PT, PT, R3.reuse, R20, !PT ;  /* 0x0000001403067248 */ /* 0x040fe40007fe0100 */
[----:B------:R-:W-:Y:S02]  /*0190*/  IADD3 R22, PT, PT, R20, 0x1, RZ ;  /* 0x0000000114167810 */ /* 0x000fe40007ffe0ff */
[----:B------:R-:W-:Y:S01]  /*01a0*/  ISETP.GE.OR P1, PT, R6, UR5, P0 ;  /* 0x0000000506007c0c */ /* 0x000fe20008726670 */
[----:B------:R-:W2:Y:S01]  /*01b0*/  LDC.64 R12, c[0x0][0x388] ;  /* 0x0000e200ff0c7b82 */ /* 0x000ea20000000a00 */
[----:B------:R-:W-:-:S02]  /*01c0*/  VIMNMX R6, PT, PT, R3, R22, !PT ;  /* 0x0000001603067248 */ /* 0x000fc40007fe0100 */
[----:B------:R-:W-:Y:S02]  /*01d0*/  ISETP.GE.U32.AND P0, PT, R0, UR5, PT ;  /* 0x0000000500007c0c */ /* 0x000fe4000bf06070 */
[----:B------:R-:W-:Y:S02]  /*01e0*/  IADD3 R16, P2, PT, R5, R20, RZ ;  /* 0x0000001405107210 */ /* 0x000fe40007f5e0ff */
[----:B------:R-:W-:-:S05]  /*01f0*/  ISETP.GE.OR P6, PT, R6, UR5, P0 ;  /* 0x0000000506007c0c */ /* 0x000fca00087c6670 */
[----:B------:R-:W-:Y:S01]  /*0200*/  @!P1 IADD3 R7, PT, PT, R5, R20, RZ ;  /* 0x0000001405079210 */ /* 0x000fe20007ffe0ff */
[----:B------:R-:W-:-:S04]  /*0210*/  @!P1 IMAD R19, R20, UR5, R3 ;  /* 0x0000000514139c24 */ /* 0x000fc8000f8e0203 */
[----:B0-----:R-:W-:-:S03]  /*0220*/  @!P1 IMAD.WIDE.U32 R14, R7, 0x4, R14 ;  /* 0x00000004070e9825 */ /* 0x001fc600078e000e */
[----:B------:R-:W0:Y:S01]  /*0230*/  @!P6 LDC.64 R10, c[0x0][0x388] ;  /* 0x0000e200ff0aeb82 */ /* 0x000e220000000a00 */
[----:B------:R-:W-:Y:S01]  /*0240*/  IMAD.X R7, RZ, RZ, RZ, P2 ;  /* 0x000000ffff077224 */ /* 0x000fe200010e06ff */
[----:B-1----:R-:W-:Y:S01]  /*0250*/  LEA R6, P2, R16, UR10, 0x2 ;  /* 0x0000000a10067c11 */ /* 0x002fe2000f8410ff */
[----:B------:R-:W-:Y:S02]  /*0260*/  @!P6 IMAD R9, R22, UR5, R3 ;  /* 0x000000051609ec24 */ /* 0x000fe4000f8e0203 */
[----:B--2---:R-:W-:Y:S01]  /*0270*/  @!P1 IMAD.WIDE R18, R19, 0x4, R12 ;  /* 0x0000000413129825 */ /* 0x004fe200078e020c */
[----:B------:R-:W-:Y:S01]  /*0280*/  LEA.HI.X R7, R16, UR11, R7, 0x2, P2 ;  /* 0x0000000b10077c11 */ /* 0x000fe200090f1407 */
[----:B------:R1:W2:Y:S04]  /*0290*/  @!P1 LDG.E R13, desc[UR8][R14.64] ;  /* 0x000000080e0d9981 */ /* 0x0002a8000c1e1900 */
[----:B------:R-:W2:Y:S04]  /*02a0*/  @!P1 LDG.E R12, desc[UR8][R18.64] ;  /* 0x00000008120c9981 */ /* 0x000ea8000c1e1900 */
[----:B------:R-:W3:Y:S01]  /*02b0*/  @!P6 LDG.E R17, desc[UR8][R6.64+0x4] ;  /* 0x000004080611e981 */ /* 0x000ee2000c1e1900 */
[----:B0-----:R-:W-:-:S05]  /*02c0*/  @!P6 IMAD.WIDE R10, R9, 0x4, R10 ;  /* 0x00000004090ae825 */ /* 0x001fca00078e020a */
[----:B------:R0:W3:Y:S01]  /*02d0*/  @!P6 LDG.E R21, desc[UR8][R10.64] ;  /* 0x000000080a15e981 */ /* 0x0000e2000c1e1900 */
[----:B------:R-:W-:-:S04]  /*02e0*/  IADD3 R16, PT, PT, R20, 0x2, RZ ;  /* 0x0000000214107810 */ /* 0x000fc80007ffe0ff */
[----:B------:R-:W-:Y:S02]  /*02f0*/  VIMNMX R9, PT, PT, R3, R16, !PT ;  /* 0x0000001003097248 */ /* 0x000fe40007fe0100 */
[C---:B------:R-:W-:Y:S02]  /*0300*/  IADD3 R22, PT, PT, R20.reuse, 0x3, RZ ;  /* 0x0000000314167810 */ /* 0x040fe40007ffe0ff */
[----:B------:R-:W-:Y:S01]  /*0310*/  ISETP.GE.OR P2, PT, R9, UR5, P0 ;  /* 0x0000000509007c0c */ /* 0x000fe20008746670 */
[C---:B------:R-:W-:Y:S01]  /*0320*/  VIADD R28, R20.reuse, 0x4 ;  /* 0x00000004141c7836 */ /* 0x040fe20000000000 */
[----:B------:R-:W-:Y:S02]  /*0330*/  VIMNMX R23, PT, PT, R3, R22, !PT ;  /* 0x0000001603177248 */ /* 0x000fe40007fe0100 */
[----:B------:R-:W-:Y:S02]  /*0340*/  IADD3 R9, PT, PT, R20, 0x5, RZ ;  /* 0x0000000514097810 */ /* 0x000fe40007ffe0ff */
[----:B------:R-:W-:-:S02]  /*0350*/  ISETP.GE.OR P5, PT, R23, UR5, P0 ;  /* 0x0000000517007c0c */ /* 0x000fc400087a6670 */
[C---:B-1----:R-:W-:Y:S02]  /*0360*/  VIMNMX R14, PT, PT, R3.reuse, R28, !PT ;  /* 0x0000001c030e7248 */ /* 0x042fe40007fe0100 */
[C---:B0-----:R-:W-:Y:S02]  /*0370*/  VIMNMX R10, PT, PT, R3.reuse, R9, !PT ;  /* 0x00000009030a7248 */ /* 0x041fe40007fe0100 */
[----:B------:R-:W-:Y:S01]  /*0380*/  IADD3 R26, PT, PT, R20, 0x6, RZ ;  /* 0x00000006141a7810 */ /* 0x000fe20007ffe0ff */
[----:B------:R-:W0:Y:S01]  /*0390*/  @!P2 LDC.64 R18, c[0x0][0x388] ;  /* 0x0000e200ff12ab82 */ /* 0x000e220000000a00 */
[----:B------:R-:W-:Y:S01]  /*03a0*/  ISETP.GE.OR P3, PT, R14, UR5, P0 ;  /* 0x000000050e007c0c */ /* 0x000fe20008766670 */
[----:B------:R-:W-:Y:S01]  /*03b0*/  VIADD R24, R20, 0x7 ;  /* 0x0000000714187836 */ /* 0x000fe20000000000 */
[----:B------:R-:W-:Y:S02]  /*03c0*/  ISETP.GE.OR P4, PT, R10, UR5, P0 ;  /* 0x000000050a007c0c */ /* 0x000fe40008786670 */
[----:B------:R-:W-:-:S09]  /*03d0*/  VIMNMX R10, PT, PT, R3, R26, !PT ;  /* 0x0000001a030a7248 */ /* 0x000fd20007fe0100 */
[----:B------:R-:W4:Y:S02]  /*03e0*/  @!P3 LDG.E R27, desc[UR8][R6.64+0x10] ;  /* 0x00001008061bb981 */ /* 0x000f24000c1e1900 */
[----:B------:R-:W1:Y:S01]  /*03f0*/  @!P4 LDC.64 R14, c[0x0][0x388] ;  /* 0x0000e200ff0ecb82 */ /* 0x000e620000000a00 */
[----:B------:R-:W-:Y:S02]  /*0400*/  @!P4 IMAD R25, R9, UR5, R3 ;  /* 0x000000050919cc24 */ /* 0x000fe4000f8e0203 */
[----:B------:R-:W5:Y:S02]  /*0410*/  @!P2 LDG.E R9, desc[UR8][R6.64+0x8] ;  /* 0x000008080609a981 */ /* 0x000f64000c1e1900 */
[----:B-1----:R-:W-:Y:S02]  /*0420*/  @!P4 IMAD.WIDE R14, R25, 0x4, R14 ;  /* 0x00000004190ec825 */ /* 0x002fe400078e020e */
[----:B------:R-:W4:Y:S04]  /*0430*/  @!P5 LDG.E R25, desc[UR8][R6.64+0xc] ;  /* 0x00000c080619d981 */ /* 0x000f28000c1e1900 */
[----:B------:R-:W4:Y:S01]  /*0440*/  @!P4 LDG.E R15, desc[UR8][R14.64] ;  /* 0x000000080e0fc981 */ /* 0x000f22000c1e1900 */
[----:B--2---:R-:W-:Y:S01]  /*0450*/  @!P1 FFMA R4, R13, R12, R4 ;  /* 0x0000000c0d049223 */ /* 0x004fe20000000004 */
[----:B------:R-:W-:-:S02]  /*0460*/  ISETP.GE.OR P1, PT, R10, UR5, P0 ;  /* 0x000000050a007c0c */ /* 0x000fc40008726670 */
[----:B------:R-:W-:Y:S01]  /*0470*/  VIMNMX R12, PT, PT, R3, R24, !PT ;  /* 0x00000018030c7248 */ /* 0x000fe20007fe0100 */
[----:B------:R-:W1:Y:S01]  /*0480*/  @!P5 LDC.64 R10, c[0x0][0x388] ;  /* 0x0000e200ff0adb82 */ /* 0x000e620000000a00 */
[----:B---3--:R-:W-:Y:S02]  /*0490*/  @!P6 FFMA R4, R17, R21, R4 ;  /* 0x000000151104e223 */ /* 0x008fe40000000004 */
[----:B------:R-:W-:-:S05]  /*04a0*/  ISETP.GE.OR P6, PT, R12, UR5, P0 ;  /* 0x000000050c007c0c */ /* 0x000fca00087c6670 */
[----:B------:R-:W2:Y:S01]  /*04b0*/  @!P3 LDC.64 R12, c[0x0][0x388] ;  /* 0x0000e200ff0cbb82 */ /* 0x000ea20000000a00 */
[----:B------:R-:W-:-:S04]  /*04c0*/  @!P2 IMAD R21, R16, UR5, R3 ;  /* 0x000000051015ac24 */ /* 0x000fc8000f8e0203 */
[----:B0-----:R-:W-:-:S03]  /*04d0*/  @!P2 IMAD.WIDE R18, R21, 0x4, R18 ;  /* 0x000000041512a825 */ /* 0x001fc600078e0212 */
[----:B------:R-:W0:Y:S01]  /*04e0*/  @!P1 LDC.64 R16, c[0x0][0x388] ;  /* 0x0000e200ff109b82 */ /* 0x000e220000000a00 */
[----:B------:R-:W-:Y:S02]  /*04f0*/  @!P5 IMAD R21, R22, UR5, R3 ;  /* 0x000000051615dc24 */ /* 0x000fe4000f8e0203 */
[----:B------:R-:W5:Y:S05]  /*0500*/  @!P2 LDG.E R19, desc[UR8][R18.64] ;  /* 0x000000081213a981 */ /* 0x000f6a000c1e1900 */
[----:B------:R-:W3:Y:S01]  /*0510*/  @!P6 LDC.64 R22, c[0x0][0x388] ;  /* 0x0000e200ff16eb82 */ /* 0x000ee20000000a00 */
[----:B-1----:R-:W-:-:S04]  /*0520*/  @!P5 IMAD.WIDE R10, R21, 0x4, R10 ;  /* 0x00000004150ad825 */ /* 0x002fc800078e020a */
[----:B------:R-:W-:Y:S01]  /*0530*/  @!P3 IMAD R21, R28, UR5, R3 ;  /* 0x000000051c15bc24 */ /* 0x000fe2000f8e0203 */
[----:B------:R-:W4:Y:S03]  /*0540*/  @!P4 LDG.E R18, desc[UR8][R6.64+0x14] ;  /* 0x000014080612c981 */ /* 0x000f26000c1e1900 */
[----:B--2---:R-:W-:Y:S01]  /*0550*/  @!P3 IMAD.WIDE R12, R21, 0x4, R12 ;  /* 0x00000004150cb825 */ /* 0x004fe200078e020c */
[----:B------:R1:W4:Y:S03]  /*0560*/  @!P5 LDG.E R11, desc[UR8][R10.64] ;  /* 0x000000080a0bd981 */ /* 0x000326000c1e1900 */
[--C-:B------:R-:W-:Y:S02]  /*0570*/  @!P1 IMAD R21, R26, UR5, R3.reuse ;  /* 0x000000051a159c24 */ /* 0x100fe4000f8e0203 */
[----:B------:R-:W2:Y:S01]  /*0580*/  @!P3 LDG.E R13, desc[UR8][R12.64] ;  /* 0x000000080c0db981 */ /* 0x000ea2000c1e1900 */
[----:B------:R-:W-:-:S02]  /*0590*/  @!P6 IMAD R29, R24, UR5, R3 ;  /* 0x00000005181dec24 */ /* 0x000fc4000f8e0203 */
[----:B0-----:R-:W-:Y:S01]  /*05a0*/  @!P1 IMAD.WIDE R16, R21, 0x4, R16 ;  /* 0x0000000415109825 */ /* 0x001fe200078e0210 */
[----:B------:R-:W2:Y:S03]  /*05b0*/  @!P6 LDG.E R26, desc[UR8][R6.64+0x1c] ;  /* 0x00001c08061ae981 */ /* 0x000ea6000c1e1900 */
[----:B---3--:R-:W-:Y:S02]  /*05c0*/  @!P6 IMAD.WIDE R28, R29, 0x4, R22 ;  /* 0x000000041d1ce825 */ /* 0x008fe400078e0216 */
[----:B------:R-:W3:Y:S04]  /*05d0*/  @!P1 LDG.E R17, desc[UR8][R16.64] ;  /* 0x0000000810119981 */ /* 0x000ee8000c1e1900 */
[----:B------:R0:W3:Y:S01]  /*05e0*/  @!P1 LDG.E R12, desc[UR8][R6.64+0x18] ;  /* 0x00001808060c9981 */ /* 0x0000e2000c1e1900 */
[----:B------:R-:W-:Y:S01]  /*05f0*/  IADD3 R21, PT, PT, R20, 0x8, RZ ;  /* 0x0000000814157810 */ /* 0x000fe20007ffe0ff */
[----:B------:R-:W3:Y:S02]  /*0600*/  LDC.64 R22, c[0x0][0x380] ;  /* 0x0000e000ff167b82 */ /* 0x000ee40000000a00 */
[----:B------:R-:W3:Y:S01]  /*0610*/  @!P6 LDG.E R29, desc[UR8][R28.64] ;  /* 0x000000081c1de981 */ /* 0x000ee2000c1e1900 */
[----:B-1----:R-:W-:-:S02]  /*0620*/  VIMNMX R10, PT, PT, R3, R21, !PT ;  /* 0x00000015030a7248 */ /* 0x002fc40007fe0100 */
[C---:B------:R-:W-:Y:S01]  /*0630*/  IADD3 R24, PT, PT, R20.reuse, 0xb, RZ ;  /* 0x0000000b14187810 */ /* 0x040fe20007ffe0ff */
[----:B-----5:R-:W-:Y:S01]  /*0640*/  @!P2 FFMA R4, R9, R19, R4 ;  /* 0x000000130904a223 */ /* 0x020fe20000000004 */
[----:B------:R-:W-:Y:S02]  /*0650*/  IADD3 R9, PT, PT, R20, 0x9, RZ ;  /* 0x0000000914097810 */ /* 0x000fe40007ffe0ff */
[----:B------:R-:W-:Y:S01]  /*0660*/  ISETP.GE.OR P2, PT, R10, UR5, P0 ;  /* 0x000000050a007c0c */ /* 0x000fe20008746670 */
[----:B------:R-:W-:Y:S01]  /*0670*/  VIADD R10, R20, 0xa ;  /* 0x0000000a140a7836 */ /* 0x000fe20000000000 */
[----:B0-----:R-:W-:Y:S01]  /*0680*/  VIMNMX R6, PT, PT, R3, R9, !PT ;  /* 0x0000000903067248 */ /* 0x001fe20007fe0100 */
[----:B----4-:R-:W-:-:S03]  /*0690*/  @!P5 FFMA R4, R25, R11, R4 ;  /* 0x0000000b1904d223 */ /* 0x010fc60000000004 */
[----:B------:R-:W-:Y:S01]  /*06a0*/  VIMNMX R7, PT, PT, R3, R10, !PT ;  /* 0x0000000a03077248 */ /* 0x000fe20007fe0100 */
[----:B--2---:R-:W-:Y:S01]  /*06b0*/  @!P3 FFMA R4, R27, R13, R4 ;  /* 0x0000000d1b04b223 */ /* 0x004fe20000000004 */
[----:B------:R-:W-:-:S03]  /*06c0*/  ISETP.GE.OR P3, PT, R6, UR5, P0 ;  /* 0x0000000506007c0c */ /* 0x000fc60008766670 */
[----:B------:R-:W-:Y:S01]  /*06d0*/  @!P4 FFMA R4, R18, R15, R4 ;  /* 0x0000000f1204c223 */ /* 0x000fe20000000004 */
[----:B------:R-:W-:Y:S02]  /*06e0*/  ISETP.GE.OR P4, PT, R7, UR5, P0 ;  /* 0x0000000507007c0c */ /* 0x000fe40008786670 */
[----:B------:R-:W-:Y:S01]  /*06f0*/  VIMNMX R6, PT, PT, R3, R24, !PT ;  /* 0x0000001803067248 */ /* 0x000fe20007fe0100 */
[----:B---3--:R-:W-:Y:S02]  /*0700*/  @!P1 FFMA R4, R12, R17, R4 ;  /* 0x000000110c049223 */ /* 0x008fe40000000004 */
[----:B------:R-:W0:Y:S02]  /*0710*/  LDC.64 R12, c[0x0][0x388] ;  /* 0x0000e200ff0c7b82 */ /* 0x000e240000000a00 */
[----:B------:R-:W-:Y:S01]  /*0720*/  @!P6 FFMA R4, R26, R29, R4 ;  /* 0x0000001d1a04e223 */ /* 0x000fe20000000004 */
[----:B------:R-:W-:Y:S01]  /*0730*/  ISETP.GE.OR P5, PT, R6, UR5, P0 ;  /* 0x0000000506007c0c */ /* 0x000fe200087a6670 */
[----:B------:R-:W-:-:S04]  /*0740*/  VIADD R18, R20, 0xc ;  /* 0x0000000c14127836 */ /* 0x000fc80000000000 */
[----:B------:R-:W1:Y:S01]  /*0750*/  @!P3 LDC.64 R28, c[0x0][0x388] ;  /* 0x0000e200ff1cbb82 */ /* 0x000e620000000a00 */
[C---:B------:R-:W-:Y:S02]  /*0760*/  @!P2 IADD3 R15, PT, PT, R5.reuse, R21, RZ ;  /* 0x00000015050fa210 */ /* 0x040fe40007ffe0ff */
[----:B------:R-:W-:Y:S02]  /*0770*/  IADD3 R7, P1, P6, R5, 0x8, R20 ;  /* 0x0000000805077810 */ /* 0x000fe40007e3e014 */
[----:B------:R-:W-:-:S03]  /*0780*/  VIMNMX R11, PT, PT, R3, R18, !PT ;  /* 0x00000012030b7248 */ /* 0x000fc60007fe0100 */
[----:B------:R-:W2:Y:S01]  /*0790*/  @!P4 LDC.64 R26, c[0x0][0x388] ;  /* 0x0000e200ff1acb82 */ /* 0x000ea20000000a00 */
[----:B------:R-:W-:Y:S01]  /*07a0*/  @!P2 IMAD.WIDE.U32 R14, R15, 0x4, R22 ;  /* 0x000000040f0ea825 */ /* 0x000fe200078e0016 */
[----:B------:R-:W-:Y:S02]  /*07b0*/  IADD3 R22, PT, PT, R20, 0xd, RZ ;  /* 0x0000000d14167810 */ /* 0x000fe40007ffe0ff */
[----:B------:R-:W-:Y:S02]  /*07c0*/  IADD3.X R16, PT, PT, RZ, RZ, RZ, P1, P6 ;  /* 0x000000ffff107210 */ /* 0x000fe40000fec4ff */
[----:B------:R-:W-:Y:S01]  /*07d0*/  LEA R6, P1, R7, UR10, 0x2 ;  /* 0x0000000a07067c11 */ /* 0x000fe2000f8210ff */
[----:B------:R3:W4:Y:S01]  /*07e0*/  @!P2 LDG.E R25, desc[UR8][R14.64] ;  /* 0x000000080e19a981 */ /* 0x000722000c1e1900 */
[----:B------:R-:W-:Y:S02]  /*07f0*/  ISETP.GE.OR P6, PT, R11, UR5, P0 ;  /* 0x000000050b007c0c */ /* 0x000fe400087c6670 */
[----:B------:R-:W-:Y:S01]  /*0800*/  VIMNMX R11, PT, PT, R3, R22, !PT ;  /* 0x00000016030b7248 */ /* 0x000fe20007fe0100 */
[----:B------:R-:W-:Y:S01]  /*0810*/  @!P2 IMAD R21, R21, UR5, R3 ;  /* 0x000000051515ac24 */ /* 0x000fe2000f8e0203 */
[----:B------:R-:W-:-:S02]  /*0820*/  LEA.HI.X R7, R7, UR11, R16, 0x2, P1 ;  /* 0x0000000b07077c11 */ /* 0x000fc400088f1410 */
[----:B------:R-:W-:Y:S01]  /*0830*/  ISETP.GE.OR P1, PT, R11, UR5, P0 ;  /* 0x000000050b007c0c */ /* 0x000fe20008726670 */
[----:B---3--:R-:W3:Y:S01]  /*0840*/  @!P5 LDC.64 R14, c[0x0][0x388] ;  /* 0x0000e200ff0edb82 */ /* 0x008ee20000000a00 */
[----:B------:R-:W-:Y:S01]  /*0850*/  @!P3 IMAD R9, R9, UR5, R3 ;  /* 0x000000050909bc24 */ /* 0x000fe2000f8e0203 */
[----:B------:R-:W5:Y:S01]  /*0860*/  @!P4 LDG.E R19, desc[UR8][R6.64+0x8] ;  /* 0x000008080613c981 */ /* 0x000f62000c1e1900 */
[----:B0-----:R-:W-:-:S04]  /*0870*/  @!P2 IMAD.WIDE R12, R21, 0x4, R12 ;  /* 0x00000004150ca825 */ /* 0x001fc800078e020c */
[----:B-1----:R-:W-:Y:S01]  /*0880*/  @!P3 IMAD.WIDE R28, R9, 0x4, R28 ;  /* 0x00000004091cb825 */ /* 0x002fe200078e021c */
[----:B------:R-:W0:Y:S01]  /*0890*/  @!P6 LDC.64 R16, c[0x0][0x388] ;  /* 0x0000e200ff10eb82 */ /* 0x000e220000000a00 */
[----:B------:R1:W4:Y:S02]  /*08a0*/  @!P2 LDG.E R21, desc[UR8][R12.64] ;  /* 0x000000080c15a981 */ /* 0x000324000c1e1900 */
[----:B------:R-:W-:Y:S02]  /*08b0*/  @!P4 IMAD R9, R10, UR5, R3 ;  /* 0x000000050a09cc24 */ /* 0x000fe4000f8e0203 */
[----:B------:R-:W5:Y:S02]  /*08c0*/  @!P3 LDG.E R10, desc[UR8][R28.64] ;  /* 0x000000081c0ab981 */ /* 0x000f64000c1e1900 */
[----:B--2---:R-:W-:Y:S02]  /*08d0*/  @!P4 IMAD.WIDE R26, R9, 0x4, R26 ;  /* 0x00000004091ac825 */ /* 0x004fe400078e021a */
[----:B------:R-:W5:Y:S01]  /*08e0*/  @!P3 LDG.E R9, desc[UR8][R6.64+0x4] ;  /* 0x000004080609b981 */ /* 0x000f62000c1e1900 */
[----:B-1----:R-:W1:Y:S01]  /*08f0*/  @!P1 LDC.64 R12, c[0x0][0x388] ;  /* 0x0000e200ff0c9b82 */ /* 0x002e620000000a00 */
[----:B------:R-:W-:-:S02]  /*0900*/  @!P5 IMAD R11, R24, UR5, R3 ;  /* 0x00000005180bdc24 */ /* 0x000fc4000f8e0203 */
[----:B------:R-:W-:Y:S01]  /*0910*/  @!P6 IMAD R23, R18, UR5, R3 ;  /* 0x000000051217ec24 */ /* 0x000fe2000f8e0203 */
[----:B------:R-:W2:Y:S01]  /*0920*/  @!P6 LDG.E R24, desc[UR8][R6.64+0x10] ;  /* 0x000010080618e981 */ /* 0x000ea2000c1e1900 */
[----:B---3--:R-:W-:-:S03]  /*0930*/  @!P5 IMAD.WIDE R14, R11, 0x4, R14 ;  /* 0x000000040b0ed825 */ /* 0x008fc600078e020e */
[----:B------:R3:W2:Y:S04]  /*0940*/  @!P4 LDG.E R11, desc[UR8][R26.64] ;  /* 0x000000081a0bc981 */ /* 0x0006a8000c1e1900 */
[----:B------:R-:W2:Y:S04]  /*0950*/  @!P5 LDG.E R15, desc[UR8][R14.64] ;  /* 0x000000080e0fd981 */ /* 0x000ea8000c1e1900 */
[----:B------:R-:W2:Y:S01]  /*0960*/  @!P5 LDG.E R18, desc[UR8][R6.64+0xc] ;  /* 0x00000c080612d981 */ /* 0x000ea2000c1e1900 */
[----:B0-----:R-:W-:-:S03]  /*0970*/  @!P6 IMAD.WIDE R16, R23, 0x4, R16 ;  /* 0x000000041710e825 */ /* 0x001fc600078e0210 */
[----:B------:R-:W2:Y:S01]  /*0980*/  @!P1 LDG.E R29, desc[UR8][R6.64+0x14] ;  /* 0x00001408061d9981 */ /* 0x000ea2000c1e1900 */
[----:B------:R-:W-:-:S03]  /*0990*/  @!P1 IMAD R23, R22, UR5, R3 ;  /* 0x0000000516179c24 */ /* 0x000fc6000f8e0203 */
[----:B------:R-:W2:Y:S01]  /*09a0*/  @!P6 LDG.E R17, desc[UR8][R16.64] ;  /* 0x000000081011e981 */ /* 0x000ea2000c1e1900 */
[----:B-1----:R-:W-:-:S05]  /*09b0*/  @!P1 IMAD.WIDE R22, R23, 0x4, R12 ;  /* 0x0000000417169825 */ /* 0x002fca00078e020c */
[----:B------:R0:W2:Y:S01]  /*09c0*/  @!P1 LDG.E R27, desc[UR8][R22.64] ;  /* 0x00000008161b9981 */ /* 0x0000a2000c1e1900 */
[C---:B---3--:R-:W-:Y:S01]  /*09d0*/  IADD3 R26, PT, PT, R20.reuse, 0xe, RZ ;  /* 0x0000000e141a7810 */ /* 0x048fe20007ffe0ff */
[----:B------:R-:W-:-:S03]  /*09e0*/  VIADD R13, R20, 0xf ;  /* 0x0000000f140d7836 */ /* 0x000fc60000000000 */
[----:B------:R-:W-:Y:S02]  /*09f0*/  VIMNMX R12, PT, PT, R3, R26, !PT ;  /* 0x0000001a030c7248 */ /* 0x000fe40007fe0100 */
[----:B------:R-:W-:Y:S01]  /*0a00*/  IADD3 R28, PT, PT, R20, 0x11, RZ ;  /* 0x00000011141c7810 */ /* 0x000fe20007ffe0ff */
[----:B----4-:R-:W-:Y:S01]  /*0a10*/  @!P2 FFMA R4, R25, R21, R4 ;  /* 0x000000151904a223 */ /* 0x010fe20000000004 */
[----:B------:R-:W-:-:S03]  /*0a20*/  ISETP.GE.OR P2, PT, R12, UR5, P0 ;  /* 0x000000050c007c0c */ /* 0x000fc60008746670 */
[----:B-----5:R-:W-:Y:S01]  /*0a30*/  @!P3 FFMA R4, R9, R10, R4 ;  /* 0x0000000a0904b223 */ /* 0x020fe20000000004 */
[----:B------:R-:W-:-:S04]  /*0a40*/  VIMNMX R9, PT, PT, R3, R13, !PT ;  /* 0x0000000d03097248 */ /* 0x000fc80007fe0100 */
[----:B------:R-:W-:-:S05]  /*0a50*/  ISETP.GE.OR P3, PT, R9, UR5, P0 ;  /* 0x0000000509007c0c */ /* 0x000fca0008766670 */
[----:B0-----:R-:W0:Y:S01]  /*0a60*/  @!P2 LDC.64 R22, c[0x0][0x388] ;  /* 0x0000e200ff16ab82 */ /* 0x001e220000000a00 */
[----:B--2---:R-:W-:-:S04]  /*0a70*/  @!P4 FFMA R4, R19, R11, R4 ;  /* 0x0000000b1304c223 */ /* 0x004fc80000000004 */
[----:B------:R-:W-:Y:S01]  /*0a80*/  @!P5 FFMA R4, R18, R15, R4 ;  /* 0x0000000f1204d223 */ /* 0x000fe20000000004 */
[----:B------:R-:W-:Y:S02]  /*0a90*/  IADD3 R9, P4, P5, R5, 0x10, R20 ;  /* 0x0000001005097810 */ /* 0x000fe40007d9e014 */
[----:B------:R-:W1:Y:S02]  /*0aa0*/  @!P3 LDC.64 R10, c[0x0][0x388] ;  /* 0x0000e200ff0abb82 */ /* 0x000e640000000a00 */
[----:B------:R-:W-:Y:S02]  /*0ab0*/  IADD3.X R14, PT, PT, RZ, RZ, RZ, P4, P5 ;  /* 0x000000ffff0e7210 */ /* 0x000fe400027ea4ff */
[C---:B------:R-:W-:Y:S01]  /*0ac0*/  LEA R18, P4, R9.reuse, UR10, 0x2 ;  /* 0x0000000a09127c11 */ /* 0x040fe2000f8810ff */
[----:B------:R-:W-:Y:S01]  /*0ad0*/  @!P6 FFMA R4, R24, R17, R4 ;  /* 0x000000111804e223 */ /* 0x000fe20000000004 */
[----:B------:R-:W-:Y:S02]  /*0ae0*/  IADD3 R12, PT, PT, R20, 0x10, RZ ;  /* 0x00000010140c7810 */ /* 0x000fe40007ffe0ff */
[----:B------:R-:W2:Y:S01]  /*0af0*/  LDC.64 R16, c[0x0][0x380] ;  /* 0x0000e000ff107b82 */ /* 0x000ea20000000a00 */
[----:B------:R-:W-:-:S02]  /*0b00*/  LEA.HI.X R19, R9, UR11, R14, 0x2, P4 ;  /* 0x0000000b09137c11 */ /* 0x000fc4000a0f140e */
[----:B------:R-:W-:Y:S02]  /*0b10*/  IADD3 R24, PT, PT, R20, 0x12, RZ ;  /* 0x0000001214187810 */ /* 0x000fe40007ffe0ff */
[----:B------:R-:W-:Y:S01]  /*0b20*/  VIMNMX R9, PT, PT, R3, R28, !PT ;  /* 0x0000001c03097248 */ /* 0x000fe20007fe0100 */
[----:B------:R-:W-:Y:S01]  /*0b30*/  @!P1 FFMA R4, R29, R27, R4 ;  /* 0x0000001b1d049223 */ /* 0x000fe20000000004 */
[C---:B------:R-:W-:Y:S01]  /*0b40*/  VIMNMX R15, PT, PT, R3.reuse, R12, !PT ;  /* 0x0000000c030f7248 */ /* 0x040fe20007fe0100 */
[----:B------:R-:W-:Y:S01]  /*0b50*/  @!P2 IMAD R21, R26, UR5, R3 ;  /* 0x000000051a15ac24 */ /* 0x000fe2000f8e0203 */
[----:B------:R-:W-:Y:S01]  /*0b60*/  VIMNMX R14, PT, PT, R3, R24, !PT ;  /* 0x00000018030e7248 */ /* 0x000fe20007fe0100 */
[----:B------:R-:W-:Y:S01]  /*0b70*/  VIADD R26, R20, 0x13 ;  /* 0x00000013141a7836 */ /* 0x000fe20000000000 */
[----:B------:R-:W-:Y:S01]  /*0b80*/  ISETP.GE.OR P1, PT, R9, UR5, P0 ;  /* 0x0000000509007c0c */ /* 0x000fe20008726670 */
[----:B0-----:R-:W-:Y:S01]  /*0b90*/  @!P2 IMAD.WIDE R22, R21, 0x4, R22 ;  /* 0x000000041516a825 */ /* 0x001fe200078e0216 */
[----:B------:R-:W-:Y:S01]  /*0ba0*/  ISETP.GE.OR P4, PT, R15, UR5, P0 ;  /* 0x000000050f007c0c */ /* 0x000fe20008786670 */
[----:B------:R-:W3:Y:S01]  /*0bb0*/  @!P2 LDG.E R9, desc[UR8][R6.64+0x18] ;  /* 0x000018080609a981 */ /* 0x000ee2000c1e1900 */
[----:B------:R-:W-:-:S02]  /*0bc0*/  ISETP.GE.OR P5, PT, R14, UR5, P0 ;  /* 0x000000050e007c0c */ /* 0x000fc400087a6670 */
[----:B------:R-:W0:Y:S01]  /*0bd0*/  LDC.64 R14, c[0x0][0x388] ;  /* 0x0000e200ff0e7b82 */ /* 0x000e220000000a00 */
[----:B------:R-:W-:Y:S01]  /*0be0*/  VIMNMX R21, PT, PT, R3, R26, !PT ;  /* 0x0000001a03157248 */ /* 0x000fe20007fe0100 */
[----:B------:R-:W-:-:S03]  /*0bf0*/  @!P3 IMAD R13, R13, UR5, R3 ;  /* 0x000000050d0dbc24 */ /* 0x000fc6000f8e0203 */
[----:B------:R-:W-:Y:S01]  /*0c00*/  ISETP.GE.OR P6, PT, R21, UR5, P0 ;  /* 0x0000000515007c0c */ /* 0x000fe200087c6670 */
[----:B-1----:R-:W-:Y:S01]  /*0c10*/  @!P3 IMAD.WIDE R10, R13, 0x4, R10 ;  /* 0x000000040d0ab825 */ /* 0x002fe200078e020a */
[----:B------:R1:W3:Y:S04]  /*0c20*/  @!P2 LDG.E R21, desc[UR8][R22.64] ;  /* 0x000000081615a981 */ /* 0x0002e8000c1e1900 */
[----:B------:R-:W4:Y:S04]  /*0c30*/  @!P3 LDG.E R7, desc[UR8][R6.64+0x1c] ;  /* 0x00001c080607b981 */ /* 0x000f28000c1e1900 */
[----:B------:R-:W5:Y:S01]  /*0c40*/  @!P1 LDG.E R29, desc[UR8][R18.64+0x4] ;  /* 0x00000408121d9981 */ /* 0x000f62000c1e1900 */
[----:B-1----:R-:W1:Y:S01]  /*0c50*/  @!P1 LDC.64 R22, c[0x0][0x388] ;  /* 0x0000e200ff169b82 */ /* 0x002e620000000a00 */
[----:B------:R-:W-:-:S02]  /*0c60*/  @!P4 IADD3 R13, PT, PT, R5, R12, RZ ;  /* 0x0000000c050dc210 */ /* 0x000fc40007ffe0ff */
[----:B------:R2:W4:Y:S03]  /*0c70*/  @!P3 LDG.E R6, desc[UR8][R10.64] ;  /* 0x000000080a06b981 */ /* 0x000526000c1e1900 */
[----:B--2---:R-:W-:Y:S02]  /*0c80*/  @!P4 IMAD.WIDE.U32 R16, R13, 0x4, R16 ;  /* 0x000000040d10c825 */ /* 0x004fe400078e0010 */
[----:B------:R-:W2:Y:S02]  /*0c90*/  @!P5 LDC.64 R10, c[0x0][0x388] ;  /* 0x0000e200ff0adb82 */ /* 0x000ea40000000a00 */
[----:B------:R-:W-:Y:S02]  /*0ca0*/  @!P4 IMAD R13, R12, UR5, R3 ;  /* 0x000000050c0dcc24 */ /* 0x000fe4000f8e0203 */
[----:B------:R2:W5:Y:S02]  /*0cb0*/  @!P4 LDG.E R17, desc[UR8][R16.64] ;  /* 0x000000081011c981 */ /* 0x000564000c1e1900 */
[----:B0-----:R-:W-:-:S02]  /*0cc0*/  @!P4 IMAD.WIDE R14, R13, 0x4, R14 ;  /* 0x000000040d0ec825 */ /* 0x001fc400078e020e */
[----:B------:R-:W0:Y:S02]  /*0cd0*/  @!P6 LDC.64 R12, c[0x0][0x388] ;  /* 0x0000e200ff0ceb82 */ /* 0x000e240000000a00 */
[----:B------:R-:W-:Y:S02]  /*0ce0*/  @!P1 IMAD R25, R28, UR5, R3 ;  /* 0x000000051c199c24 */ /* 0x000fe4000f8e0203 */
[----:B------:R0:W5:Y:S02]  /*0cf0*/  @!P4 LDG.E R15, desc[UR8][R14.64] ;  /* 0x000000080e0fc981 */ /* 0x000164000c1e1900 */
[----:B-1----:R-:W-:Y:S02]  /*0d00*/  @!P1 IMAD.WIDE R22, R25, 0x4, R22 ;  /* 0x0000000419169825 */ /* 0x002fe400078e0216 */
[----:B------:R-:W5:Y:S02]  /*0d10*/  @!P5 LDG.E R28, desc[UR8][R18.64+0x8] ;  /* 0x00000808121cd981 */ /* 0x000f64000c1e1900 */
[----:B------:R-:W-:-:S02]  /*0d20*/  @!P5 IMAD R25, R24, UR5, R3 ;  /* 0x000000051819dc24 */ /* 0x000fc4000f8e0203 */
[----:B------:R-:W5:Y:S02]  /*0d30*/  @!P1 LDG.E R23, desc[UR8][R22.64] ;  /* 0x0000000816179981 */ /* 0x000f64000c1e1900 */
[----:B--2---:R-:W-:Y:S02]  /*0d40*/  @!P5 IMAD.WIDE R24, R25, 0x4, R10 ;  /* 0x000000041918d825 */ /* 0x004fe400078e020a */
[----:B------:R-:W2:Y:S04]  /*0d50*/  @!P6 LDG.E R10, desc[UR8][R18.64+0xc] ;  /* 0x00000c08120ae981 */ /* 0x000ea8000c1e1900 */
[----:B------:R-:W2:Y:S01]  /*0d60*/  @!P5 LDG.E R25, desc[UR8][R24.64] ;  /* 0x000000081819d981 */ /* 0x000ea2000c1e1900 */
[----:B------:R-:W-:-:S04]  /*0d70*/  @!P6 IMAD R27, R26, UR5, R3 ;  /* 0x000000051a1bec24 */ /* 0x000fc8000f8e0203 */
[----:B0-----:R-:W-:-:S05]  /*0d80*/  @!P6 IMAD.WIDE R26, R27, 0x4, R12 ;  /* 0x000000041b1ae825 */ /* 0x001fca00078e020c */
[----:B------:R0:W2:Y:S01]  /*0d90*/  @!P6 LDG.E R13, desc[UR8][R26.64] ;  /* 0x000000081a0de981 */ /* 0x0000a2000c1e1900 */
[----:B------:R-:W-:-:S04]  /*0da0*/  IADD3 R11, PT, PT, R20, 0x14, RZ ;  /* 0x00000014140b7810 */ /* 0x000fc80007ffe0ff */
[----:B------:R-:W-:Y:S02]  /*0db0*/  VIMNMX R12, PT, PT, R3, R11, !PT ;  /* 0x0000000b030c7248 */ /* 0x000fe40007fe0100 */
[C---:B------:R-:W-:Y:S02]  /*0dc0*/  IADD3 R16, PT, PT, R20.reuse, 0x15, RZ ;  /* 0x0000001514107810 */ /* 0x040fe40007ffe0ff */
[----:B------:R-:W-:Y:S01]  /*0dd0*/  IADD3 R14, PT, PT, R20, 0x17, RZ ;  /* 0x00000017140e7810 */ /* 0x000fe20007ffe0ff */
[----:B---3--:R-:W-:Y:S01]  /*0de0*/  @!P2 FFMA R4, R9, R21, R4 ;  /* 0x000000150904a223 */ /* 0x008fe20000000004 */
[----:B------:R-:W-:Y:S02]  /*0df0*/  ISETP.GE.OR P2, PT, R12, UR5, P0 ;  /* 0x000000050c007c0c */ /* 0x000fe40008746670 */
[----:B------:R-:W-:Y:S01]  /*0e00*/  VIMNMX R9, PT, PT, R3, R16, !PT ;  /* 0x0000001003097248 */ /* 0x000fe20007fe0100 */
[----:B------:R-:W-:Y:S02]  /*0e10*/  VIADD R12, R20, 0x16 ;  /* 0x00000016140c7836 */ /* 0x000fe40000000000 */
[----:B----4-:R-:W-:Y:S01]  /*0e20*/  @!P3 FFMA R4, R7, R6, R4 ;  /* 0x000000060704b223 */ /* 0x010fe20000000004 */
[----:B------:R-:W-:-:S07]  /*0e30*/  ISETP.GE.OR P3, PT, R9, UR5, P0 ;  /* 0x0000000509007c0c */ /* 0x000fce0008766670 */
[----:B0-----:R-:W0:Y:S01]  /*0e40*/  @!P2 LDC.64 R26, c[0x0][0x388] ;  /* 0x0000e200ff1aab82 */ /* 0x001e220000000a00 */
[----:B------:R-:W-:Y:S01]  /*0e50*/  VIMNMX R6, PT, PT, R3, R12, !PT ;  /* 0x0000000c03067248 */ /* 0x000fe20007fe0100 */
[----:B------:R-:W3:Y:S04]  /*0e60*/  @!P2 LDG.E R21, desc[UR8][R18.64+0x10] ;  /* 0x000010081215a981 */ /* 0x000ee8000c1e1900 */
[----:B------:R-:W4:Y:S01]  /*0e70*/  @!P3 LDG.E R9, desc[UR8][R18.64+0x14] ;  /* 0x000014081209b981 */ /* 0x000f22000c1e1900 */
[----:B-----5:R-:W-:Y:S01]  /*0e80*/  @!P4 FFMA R4, R17, R15, R4 ;  /* 0x0000000f1104c223 */ /* 0x020fe20000000004 */
[----:B------:R-:W-:-:S03]  /*0e90*/  ISETP.GE.OR P4, PT, R6, UR5, P0 ;  /* 0x0000000506007c0c */ /* 0x000fc60008786670 */
[----:B------:R-:W-:Y:S01]  /*0ea0*/  @!P1 FFMA R4, R29, R23, R4 ;  /* 0x000000171d049223 */ /* 0x000fe20000000004 */
[----:B------:R-:W-:-:S09]  /*0eb0*/  VIMNMX R6, PT, PT, R3, R14, !PT ;  /* 0x0000000e03067248 */ /* 0x000fd20007fe0100 */
[----:B------:R-:W5:Y:S01]  /*0ec0*/  @!P4 LDG.E R7, desc[UR8][R18.64+0x18] ;  /* 0x000018081207c981 */ /* 0x000f62000c1e1900 */
[----:B--2---:R-:W-:Y:S02]  /*0ed0*/  @!P5 FFMA R4, R28, R25, R4 ;  /* 0x000000191c04d223 */ /* 0x004fe40000000004 */
[----:B------:R-:W1:Y:S01]  /*0ee0*/  @!P3 LDC.64 R28, c[0x0][0x388] ;  /* 0x0000e200ff1cbb82 */ /* 0x000e620000000a00 */
[----:B------:R-:W-:-:S07]  /*0ef0*/  ISETP.GE.OR P1, PT, R6, UR5, P0 ;  /* 0x0000000506007c0c */ /* 0x000fce0008726670 */
[----:B------:R-:W2:Y:S01]  /*0f00*/  @!P4 LDC.64 R24, c[0x0][0x388] ;  /* 0x0000e200ff18cb82 */ /* 0x000ea20000000a00 */
[----:B------:R-:W-:Y:S01]  /*0f10*/  @!P6 FFMA R4, R10, R13, R4 ;  /* 0x0000000d0a04e223 */ /* 0x000fe20000000004 */
[----:B------:R-:W-:Y:S01]  /*0f20*/  IADD3 R15, P5, P6, R5, 0x18, R20 ;  /* 0x00000018050f7810 */ /* 0x000fe20007ebe014 */
[----:B------:R-:W-:-:S03]  /*0f30*/  @!P2 IMAD R13, R11, UR5, R3 ;  /* 0x000000050b0dac24 */ /* 0x000fc6000f8e0203 */
[----:B------:R-:W-:Y:S01]  /*0f40*/  IADD3.X R22, PT, PT, RZ, RZ, RZ, P5, P6 ;  /* 0x000000ffff167210 */ /* 0x000fe20002fec4ff */
[----:B0-----:R-:W-:Y:S01]  /*0f50*/  @!P2 IMAD.WIDE R26, R13, 0x4, R26 ;  /* 0x000000040d1aa825 */ /* 0x001fe200078e021a */
[C---:B------:R-:W-:Y:S01]  /*0f60*/  LEA R10, P5, R15.reuse, UR10, 0x2 ;  /* 0x0000000a0f0a7c11 */ /* 0x040fe2000f8a10ff */
[----:B------:R0:W5:Y:S02]  /*0f70*/  @!P1 LDG.E R23, desc[UR8][R18.64+0x1c] ;  /* 0x00001c0812179981 */ /* 0x000164000c1e1900 */
[----:B------:R-:W-:Y:S02]  /*0f80*/  @!P3 IMAD R13, R16, UR5, R3 ;  /* 0x00000005100dbc24 */ /* 0x000fe4000f8e0203 */
[----:B------:R-:W2:Y:S01]  /*0f90*/  @!P1 LDC.64 R16, c[0x0][0x388] ;  /* 0x0000e200ff109b82 */ /* 0x000ea20000000a00 */
[----:B------:R-:W-:Y:S01]  /*0fa0*/  LEA.HI.X R11, R15, UR11, R22, 0x2, P5 ;  /* 0x0000000b0f0b7c11 */ /* 0x000fe2000a8f1416 */
[----:B------:R-:W3:Y:S01]  /*0fb0*/  @!P2 LDG.E R26, desc[UR8][R26.64] ;  /* 0x000000081a1aa981 */ /* 0x000ee2000c1e1900 */
[----:B------:R-:W-:-:S02]  /*0fc0*/  IADD3 R6, PT, PT, R20, 0x19, RZ ;  /* 0x0000001914067810 */ /* 0x000fc40007ffe0ff */
[----:B------:R-:W-:Y:S01]  /*0fd0*/  IADD3 R22, PT, PT, R20, 0x18, RZ ;  /* 0x0000001814167810 */ /* 0x000fe20007ffe0ff */
[----:B-1----:R-:W-:Y:S01]  /*0fe0*/  @!P3 IMAD.WIDE R28, R13, 0x4, R28 ;  /* 0x000000040d1cb825 */ /* 0x002fe200078e021c */
[----:B------:R-:W-:-:S03]  /*0ff0*/  VIMNMX R15, PT, PT, R3, R6, !PT ;  /* 0x00000006030f7248 */ /* 0x000fc60007fe0100 */
[--C-:B------:R-:W-:Y:S01]  /*1000*/  @!P4 IMAD R13, R12, UR5, R3.reuse ;  /* 0x000000050c0dcc24 */ /* 0x100fe2000f8e0203 */
[----:B------:R-:W-:Y:S01]  /*1010*/  VIMNMX R12, PT, PT, R3, R22, !PT ;  /* 0x00000016030c7248 */ /* 0x000fe20007fe0100 */
[----:B0-----:R-:W-:Y:S01]  /*1020*/  @!P1 IMAD R19, R14, UR5, R3 ;  /* 0x000000050e139c24 */ /* 0x001fe2000f8e0203 */
[----:B------:R-:W-:Y:S01]  /*1030*/  ISETP.GE.OR P5, PT, R15, UR5, P0 ;  /* 0x000000050f007c0c */ /* 0x000fe200087a6670 */
[----:B--2---:R-:W-:Y:S01]  /*1040*/  @!P4 IMAD.WIDE R24, R13, 0x4, R24 ;  /* 0x000000040d18c825 */ /* 0x004fe200078e0218 */
[----:B------:R-:W-:Y:S01]  /*1050*/  ISETP.GE.OR P6, PT, R12, UR5, P0 ;  /* 0x000000050c007c0c */ /* 0x000fe200087c6670 */
[----:B------:R-:W0:Y:S01]  /*1060*/  LDC.64 R14, c[0x0][0x388] ;  /* 0x0000e200ff0e7b82 */ /* 0x000e220000000a00 */
[----:B------:R-:W4:Y:S04]  /*1070*/  @!P3 LDG.E R28, desc[UR8][R28.64] ;  /* 0x000000081c1cb981 */ /* 0x000f28000c1e1900 */
[----:B------:R-:W5:Y:S03]  /*1080*/  @!P4 LDG.E R24, desc[UR8][R24.64] ;  /* 0x000000081818c981 */ /* 0x000f66000c1e1900 */
[----:B------:R-:W1:Y:S01]  /*1090*/  LDC.64 R12, c[0x0][0x380] ;  /* 0x0000e000ff0c7b82 */ /* 0x000e620000000a00 */
[----:B------:R-:W-:-:S06]  /*10a0*/  @!P1 IMAD.WIDE R16, R19, 0x4, R16 ;  /* 0x0000000413109825 */ /* 0x000fcc00078e0210 */
[----:B------:R2:W5:Y:S01]  /*10b0*/  @!P1 LDG.E R16, desc[UR8][R16.64] ;  /* 0x0000000810109981 */ /* 0x000562000c1e1900 */
[----:B------:R-:W1:Y:S01]  /*10c0*/  @!P5 LDC.64 R18, c[0x0][0x388] ;  /* 0x0000e200ff12db82 */ /* 0x000e620000000a00 */
[----:B--2---:R-:W-:Y:S02]  /*10d0*/  @!P6 IMAD.IADD R17, R5, 0x1, R22 ;  /* 0x000000010511e824 */ /* 0x004fe400078e0216 */
[----:B------:R-:W-:-:S04]  /*10e0*/  @!P6 IMAD R22, R22, UR5, R3 ;  /* 0x000000051616ec24 */ /* 0x000fc8000f8e0203 */
[----:B0-----:R-:W-:-:S04]  /*10f0*/  @!P6 IMAD.WIDE R14, R22, 0x4, R14 ;  /* 0x00000004160ee825 */ /* 0x001fc800078e020e */
[----:B-1----:R-:W-:Y:S02]  /*1100*/  @!P6 IMAD.WIDE.U32 R12, R17, 0x4, R12 ;  /* 0x00000004110ce825 */ /* 0x002fe400078e000c */
[----:B------:R-:W2:Y:S02]  /*1110*/  @!P6 LDG.E R14, desc[UR8][R14.64] ;  /* 0x000000080e0ee981 */ /* 0x000ea4000c1e1900 */
[----:B------:R-:W-:Y:S02]  /*1120*/  @!P5 IMAD R25, R6, UR5, R3 ;  /* 0x000000050619dc24 */ /* 0x000fe4000f8e0203 */
[----:B------:R0:W2:Y:S02]  /*1130*/  @!P6 LDG.E R13, desc[UR8][R12.64] ;  /* 0x000000080c0de981 */ /* 0x0000a4000c1e1900 */
[----:B------:R-:W-:Y:S02]  /*1140*/  @!P5 IMAD.WIDE R18, R25, 0x4, R18 ;  /* 0x000000041912d825 */ /* 0x000fe400078e0212 */
[----:B------:R-:W2:Y:S04]  /*1150*/  @!P5 LDG.E R25, desc[UR8][R10.64+0x4] ;  /* 0x000004080a19d981 */ /* 0x000ea8000c1e1900 */
[----:B------:R-:W2:Y:S01]  /*1160*/  @!P5 LDG.E R18, desc[UR8][R18.64] ;  /* 0x000000081212d981 */ /* 0x000ea2000c1e1900 */
[----:B------:R-:W-:-:S02]  /*1170*/  IADD3 R22, PT, PT, R20, 0x1a, RZ ;  /* 0x0000001a14167810 */ /* 0x000fc40007ffe0ff */
[C---:B------:R-:W-:Y:S02]  /*1180*/  IADD3 R6, PT, PT, R20.reuse, 0x1b, RZ ;  /* 0x0000001b14067810 */ /* 0x040fe40007ffe0ff */
[C---:B------:R-:W-:Y:S02]  /*1190*/  VIMNMX R17, PT, PT, R3.reuse, R22, !PT ;  /* 0x0000001603117248 */ /* 0x040fe40007fe0100 */
[----:B0-----:R-:W-:Y:S01]  /*11a0*/  VIMNMX R12, PT, PT, R3, R6, !PT ;  /* 0x00000006030c7248 */ /* 0x001fe20007fe0100 */
[----:B---3--:R-:W-:Y:S01]  /*11b0*/  @!P2 FFMA R4, R21, R26, R4 ;  /* 0x0000001a1504a223 */ /* 0x008fe20000000004 */
[----:B------:R-:W-:Y:S02]  /*11c0*/  ISETP.GE.OR P2, PT, R17, UR5, P0 ;  /* 0x0000000511007c0c */ /* 0x000fe40008746670 */
[C---:B------:R-:W-:Y:S01]  /*11d0*/  IADD3 R26, PT, PT, R20.reuse, 0x1c, RZ ;  /* 0x0000001c141a7810 */ /* 0x040fe20007ffe0ff */
[----:B----4-:R-:W-:Y:S01]  /*11e0*/  @!P3 FFMA R4, R9, R28, R4 ;  /* 0x0000001c0904b223 */ /* 0x010fe20000000004 */
[----:B------:R-:W-:-:S02]  /*11f0*/  VIADD R28, R20, 0x1d ;  /* 0x0000001d141c7836 */ /* 0x000fc40000000000 */
[----:B------:R-:W-:Y:S02]  /*1200*/  VIMNMX R9, PT, PT, R3, R26, !PT ;  /* 0x0000001a03097248 */ /* 0x000fe40007fe0100 */
[----:B------:R-:W-:Y:S01]  /*1210*/  ISETP.GE.OR P3, PT, R12, UR5, P0 ;  /* 0x000000050c007c0c */ /* 0x000fe20008766670 */
[----:B-----5:R-:W-:Y:S01]  /*1220*/  @!P4 FFMA R4, R7, R24, R4 ;  /* 0x000000180704c223 */ /* 0x020fe20000000004 */
[----:B------:R-:W-:Y:S02]  /*1230*/  VIMNMX R7, PT, PT, R3, R28, !PT ;  /* 0x0000001c03077248 */ /* 0x000fe40007fe0100 */
[----:B------:R-:W-:Y:S02]  /*1240*/  ISETP.GE.OR P4, PT, R9, UR5, P0 ;  /* 0x0000000509007c0c */ /* 0x000fe40008786670 */
[----:B------:R-:W-:Y:S01]  /*1250*/  IADD3 R24, PT, PT, R20, 0x1e, RZ ;  /* 0x0000001e14187810 */ /* 0x000fe20007ffe0ff */
[----:B------:R-:W-:Y:S01]  /*1260*/  @!P1 FFMA R4, R23, R16, R4 ;  /* 0x0000001017049223 */ /* 0x000fe20000000004 */
[----:B------:R-:W-:Y:S01]  /*1270*/  ISETP.GE.OR P1, PT, R7, UR5, P0 ;  /* 0x0000000507007c0c */ /* 0x000fe20008726670 */
[----:B------:R-:W0:Y:S01]  /*1280*/  @!P2 LDC.64 R16, c[0x0][0x388] ;  /* 0x0000e200ff10ab82 */ /* 0x000e220000000a00 */
[----:B------:R-:W-:-:S02]  /*1290*/  VIMNMX R9, PT, PT, R3, R24, !PT ;  /* 0x0000001803097248 */ /* 0x000fc40007fe0100 */
[----:B------:R-:W-:-:S05]  /*12a0*/  IADD3 R7, PT, PT, R20, 0x1f, RZ ;  /* 0x0000001f14077810 */ /* 0x000fca0007ffe0ff */
[----:B------:R-:W1:Y:S01]  /*12b0*/  @!P4 LDC.64 R20, c[0x0][0x388] ;  /* 0x0000e200ff14cb82 */ /* 0x000e620000000a00 */
[----:B--2---:R-:W-:Y:S01]  /*12c0*/  @!P6 FFMA R4, R13, R14, R4 ;  /* 0x0000000e0d04e223 */ /* 0x004fe20000000004 */
[----:B------:R-:W-:-:S06]  /*12d0*/  ISETP.GE.OR P6, PT, R9, UR5, P0 ;  /* 0x0000000509007c0c */ /* 0x000fcc00087c6670 */
[----:B------:R-:W2:Y:S01]  /*12e0*/  @!P3 LDC.64 R12, c[0x0][0x388] ;  /* 0x0000e200ff0cbb82 */ /* 0x000ea20000000a00 */
[----:B------:R-:W-:Y:S01]  /*12f0*/  VIMNMX R9, PT, PT, R3, R7, !PT ;  /* 0x0000000703097248 */ /* 0x000fe20007fe0100 */
[----:B------:R-:W-:-:S06]  /*1300*/  @!P5 FFMA R4, R25, R18, R4 ;  /* 0x000000121904d223 */ /* 0x000fcc0000000004 */
[----:B------:R-:W3:Y:S01]  /*1310*/  @!P1 LDC.64 R14, c[0x0][0x388] ;  /* 0x0000e200ff0e9b82 */ /* 0x000ee20000000a00 */
[----:B------:R-:W-:Y:S01]  /*1320*/  ISETP.GE.OR P5, PT, R9, UR5, P0 ;  /* 0x0000000509007c0c */ /* 0x000fe200087a6670 */
[----:B------:R-:W-:-:S06]  /*1330*/  @!P2 IMAD R23, R22, UR5, R3 ;  /* 0x000000051617ac24 */ /* 0x000fcc000f8e0203 */
[----:B------:R-:W4:Y:S01]  /*1340*/  @!P6 LDC.64 R18, c[0x0][0x388] ;  /* 0x0000e200ff12eb82 */ /* 0x000f220000000a00 */
[----:B0-----:R-:W-:-:S04]  /*1350*/  @!P2 IMAD.WIDE R22, R23, 0x4, R16 ;  /* 0x000000041716a825 */ /* 0x001fc800078e0210 */
[--C-:B------:R-:W-:Y:S02]  /*1360*/  @!P3 IMAD R9, R6, UR5, R3.reuse ;  /* 0x000000050609bc24 */ /* 0x100fe4000f8e0203 */
[----:B------:R-:W-:Y:S01]  /*1370*/  @!P4 IMAD R25, R26, UR5, R3 ;  /* 0x000000051a19cc24 */ /* 0x000fe2000f8e0203 */
[----:B------:R-:W0:Y:S01]  /*1380*/  @!P5 LDC.64 R16, c[0x0][0x388] ;  /* 0x0000e200ff10db82 */ /* 0x000e220000000a00 */
[----:B--2---:R-:W-:Y:S01]  /*1390*/  @!P3 IMAD.WIDE R12, R9, 0x4, R12 ;  /* 0x00000004090cb825 */ /* 0x004fe200078e020c */
[----:B------:R-:W2:Y:S04]  /*13a0*/  @!P2 LDG.E R23, desc[UR8][R22.64] ;  /* 0x000000081617a981 */ /* 0x000ea8000c1e1900 */
[----:B------:R-:W2:Y:S01]  /*13b0*/  @!P2 LDG.E R9, desc[UR8][R10.64+0x8] ;  /* 0x000008080a09a981 */ /* 0x000ea2000c1e1900 */
[----:B------:R-:W-:-:S02]  /*13c0*/  @!P1 IMAD R27, R28, UR5, R3 ;  /* 0x000000051c1b9c24 */ /* 0x000fc4000f8e0203 */
[----:B-1----:R-:W-:Y:S01]  /*13d0*/  @!P4 IMAD.WIDE R20, R25, 0x4, R20 ;  /* 0x000000041914c825 */ /* 0x002fe200078e0214 */
[----:B------:R-:W5:Y:S04]  /*13e0*/  @!P3 LDG.E R13, desc[UR8][R12.64] ;  /* 0x000000080c0db981 */ /* 0x000f68000c1e1900 */
[----:B------:R-:W5:Y:S01]  /*13f0*/  @!P3 LDG.E R25, desc[UR8][R10.64+0xc] ;  /* 0x00000c080a19b981 */ /* 0x000f62000c1e1900 */
[----:B---3--:R-:W-:-:S03]  /*1400*/  @!P1 IMAD.WIDE R14, R27, 0x4, R14 ;  /* 0x000000041b0e9825 */ /* 0x008fc600078e020e */
[----:B------:R-:W3:Y:S01]  /*1410*/  @!P4 LDG.E R20, desc[UR8][R20.64] ;  /* 0x000000081414c981 */ /* 0x000ee2000c1e1900 */
[----:B------:R-:W-:-:S03]  /*1420*/  @!P6 IMAD R29, R24, UR5, R3 ;  /* 0x00000005181dec24 */ /* 0x000fc6000f8e0203 */
[----:B------:R-:W3:Y:S01]  /*1430*/  @!P4 LDG.E R27, desc[UR8][R10.64+0x10] ;  /* 0x000010080a1bc981 */ /* 0x000ee2000c1e1900 */
[----:B----4-:R-:W-:-:S03]  /*1440*/  @!P6 IMAD.WIDE R18, R29, 0x4, R18 ;  /* 0x000000041d12e825 */ /* 0x010fc600078e0212 */
[----:B------:R-:W4:Y:S01]  /*1450*/  @!P1 LDG.E R14, desc[UR8][R14.64] ;  /* 0x000000080e0e9981 */ /* 0x000f22000c1e1900 */
[----:B------:R-:W-:-:S03]  /*1460*/  @!P5 IMAD R29, R7, UR5, R3 ;  /* 0x00000005071ddc24 */ /* 0x000fc6000f8e0203 */
[----:B------:R-:W4:Y:S01]  /*1470*/  @!P1 LDG.E R7, desc[UR8][R10.64+0x14] ;  /* 0x000014080a079981 */ /* 0x000f22000c1e1900 */
[----:B0-----:R-:W-:-:S03]  /*1480*/  @!P5 IMAD.WIDE R16, R29, 0x4, R16 ;  /* 0x000000041d10d825 */ /* 0x001fc600078e0210 */
[----:B------:R-:W4:Y:S04]  /*1490*/  @!P6 LDG.E R18, desc[UR8][R18.64] ;  /* 0x000000081212e981 */ /* 0x000f28000c1e1900 */
[----:B------:R-:W4:Y:S04]  /*14a0*/  @!P6 LDG.E R29, desc[UR8][R10.64+0x18] ;  /* 0x000018080a1de981 */ /* 0x000f28000c1e1900 */
[----:B------:R-:W4:Y:S04]  /*14b0*/  @!P5 LDG.E R6, desc[UR8][R10.64+0x1c] ;  /* 0x00001c080a06d981 */ /* 0x000f28000c1e1900 */
[----:B------:R-:W4:Y:S01]  /*14c0*/  @!P5 LDG.E R17, desc[UR8][R16.64] ;  /* 0x000000081011d981 */ /* 0x000f22000c1e1900 */
[----:B------:R-:W-:Y:S01]  /*14d0*/  IADD3 R8, PT, PT, R8, 0x1, RZ ;  /* 0x0000000108087810 */ /* 0x000fe20007ffe0ff */
[----:B--2---:R-:W-:-:S04]  /*14e0*/  @!P2 FFMA R4, R9, R23, R4 ;  /* 0x000000170904a223 */ /* 0x004fc80000000004 */
[----:B-----5:R-:W-:-:S04]  /*14f0*/  @!P3 FFMA R4, R25, R13, R4 ;  /* 0x0000000d1904b223 */ /* 0x020fc80000000004 */
[----:B---3--:R-:W-:-:S04]  /*1500*/  @!P4 FFMA R4, R27, R20, R4 ;  /* 0x000000141b04c223 */ /* 0x008fc80000000004 */
[----:B----4-:R-:W-:Y:S01]  /*1510*/  @!P1 FFMA R4, R7, R14, R4 ;  /* 0x0000000e07049223 */ /* 0x010fe20000000004 */
[----:B------:R-:W-:-:S03]  /*1520*/  ISETP.NE.AND P1, PT, R8, UR4, PT ;  /* 0x0000000408007c0c */ /* 0x000fc6000bf25270 */
[----:B------:R-:W-:-:S04]  /*1530*/  @!P6 FFMA R4, R29, R18, R4 ;  /* 0x000000121d04e223 */ /* 0x000fc80000000004 */
[----:B------:R-:W-:-:S06]  /*1540*/  @!P5 FFMA R4, R6, R17, R4 ;  /* 0x000000110604d223 */ /* 0x000fcc0000000004 */
[----:B------:R-:W-:Y:S05]  /*1550*/  @P1 BRA `(.L_x_4) ;  /* 0xffffffe800fc1947 */ /* 0x000fea000383ffff */
.L_x_3:
[----:B------:R-:W-:-:S13]  /*1560*/  ISETP.GE.AND P0, PT, R2, UR5, PT ;  /* 0x0000000502007c0c */ /* 0x000fda000bf06270 */
[----:B------:R-:W-:Y:S05]  /*1570*/  @P0 EXIT ;  /* 0x000000000000094d */ /* 0x000fea0003800000 */
[----:B------:R-:W0:Y:S01]  /*1580*/  LDC.64 R6, c[0x0][0x390] ;  /* 0x0000e400ff067b82 */ /* 0x000e220000000a00 */
[----:B------:R-:W-:-:S04]  /*1590*/  IMAD R3, R0, UR5, R3 ;  /* 0x0000000500037c24 */ /* 0x000fc8000f8e0203 */
[----:B0-----:R-:W-:-:S05]  /*15a0*/  IMAD.WIDE R2, R3, 0x4, R6 ;  /* 0x0000000403027825 */ /* 0x001fca00078e0206 */
[----:B------:R-:W-:Y:S01]  /*15b0*/  STG.E desc[UR8][R2.64], R4 ;  /* 0x0000000402007986 */ /* 0x000fe2000c101908 */
[----:B------:R-:W-:Y:S05]  /*15c0*/  EXIT ;  /* 0x000000000000794d */ /* 0x000fea0003800000 */
.L_x_5:
        /* <DEDUP_REMOVED lines=11> */
.L_x_12:


//--------------------- .text._Z18matMulKernelSimplePKfS0_Pfi --------------------------
	.section	.text._Z18matMulKernelSimplePKfS0_Pfi,"ax",@progbits
	.align	128
        .global         _Z18matMulKernelSimplePKfS0_Pfi
        .type           _Z18matMulKernelSimplePKfS0_Pfi,@function
        .size           _Z18matMulKernelSimplePKfS0_Pfi,(.L_x_13 - _Z18matMulKernelSimplePKfS0_Pfi)
        .other          _Z18matMulKernelSimplePKfS0_Pfi,@"STO_CUDA_ENTRY STV_DEFAULT"
_Z18matMulKernelSimplePKfS0_Pfi:
.text._Z18matMulKernelSimplePKfS0_Pfi:
[----:B------:R-:W-:Y:S01]  /*0000*/  LDC R1, c[0x0][0x37c] ;  /* 0x0000df00ff017b82 */ /* 0x000fe20000000800 */
[----:B------:R-:W0:Y:S07]  /*0010*/  S2R R0, SR_TID.Y ;  /* 0x0000000000007919 */ /* 0x000e2e0000002200 */
[----:B------:R-:W0:Y:S01]  /*0020*/  S2UR UR4, SR_CTAID.Y ;  /* 0x00000000000479c3 */ /* 0x000e220000002600 */
[----:B------:R-:W1:Y:S01]  /*0030*/  LDCU UR20, c[0x0][0x398] ;  /* 0x00007300ff1477ac */ /* 0x000e620008000800 */
[----:B------:R-:W2:Y:S06]  /*0040*/  S2R R3, SR_TID.X ;  /* 0x0000000000037919 */ /* 0x000eac0000002100 */
[----:B------:R-:W0:Y:S08]  /*0050*/  LDC R13, c[0x0][0x364] ;  /* 0x0000d900ff0d7b82 */ /* 0x000e300000000800 */
[----:B------:R-:W2:Y:S08]  /*0060*/  S2UR UR5, SR_CTAID.X ;  /* 0x00000000000579c3 */ /* 0x000eb00000002500 */
[----:B------:R-:W2:Y:S01]  /*0070*/  LDC R2, c[0x0][0x360] ;  /* 0x0000d800ff027b82 */ /* 0x000ea20000000800 */
[----:B0-----:R-:W-:-:S02]  /*0080*/  IMAD R13, R13, UR4, R0 ;  /* 0x000000040d0d7c24 */ /* 0x001fc4000f8e0200 */
[----:B--2---:R-:W-:-:S05]  /*0090*/  IMAD R0, R2, UR5, R3 ;  /* 0x0000000502007c24 */ /* 0x004fca000f8e0203 */
[----:B------:R-:W-:-:S04]  /*00a0*/  VIMNMX R2, PT, PT, R13, R0, !PT ;  /* 0x000000000d027248 */ /* 0x000fc80007fe0100 */
[----:B-1----:R-:W-:-:S13]  /*00b0*/  ISETP.GE.AND P0, PT, R2, UR20, PT ;  /* 0x0000001402007c0c */ /* 0x002fda000bf06270 */
[----:B------:R-:W-:Y:S05]  /*00c0*/  @P0 EXIT ;  /* 0x000000000000094d */ /* 0x000fea0003800000 */
[----:B------:R-:W-:Y:S01]  /*00d0*/  UISETP.GE.U32.AND UP0, UPT, UR20, 0x8, UPT ;  /* 0x000000081400788c */ /* 0x000fe2000bf06070 */
[----:B------:R-:W-:Y:S02]  /*00e0*/  HFMA2 R12, -RZ, RZ, 0, 0 ;  /* 0x00000000ff0c7431 */ /* 0x000fe400000001ff */
[----:B------:R-:W-:Y:S01]  /*00f0*/  IMAD R13, R13, UR20, RZ ;  /* 0x000000140d0d7c24 */ /* 0x000fe2000f8e02ff */
[----:B------:R-:W-:Y:S01]  /*0100*/  UMOV UR4, URZ ;  /* 0x000000ff00047c82 */ /* 0x000fe20008000000 */
[----:B------:R-:W0:Y:S04]  /*0110*/  LDCU.64 UR18, c[0x0][0x358] ;  /* 0x00006b00ff1277ac */ /* 0x000e280008000a00 */
[----:B------:R-:W-:Y:S05]  /*0120*/  BRA.U !UP0, `(.L_x_6) ;  /* 0x0000000508047547 */ /* 0x000fea000b800000 */
[----:B------:R-:W1:Y:S01]  /*0130*/  LDCU.128 UR24, c[0x0][0x380] ;  /* 0x00007000ff1877ac */ /* 0x000e620008000c00 */
[----:B------:R-:W-:Y:S02]  /*0140*/  MOV R12, RZ ;  /* 0x000000ff000c7202 */ /* 0x000fe40000000f00 */
[----:B------:R-:W-:Y:S01]  /*0150*/  MOV R14, R0 ;  /* 0x00000000000e7202 */ /* 0x000fe20000000f00 */
[----:B------:R-:W-:-:S04]  /*0160*/  ULOP3.LUT UR4, UR20, 0x7ffffff8, URZ, 0xc0, !UPT ;  /* 0x7ffffff814047892 */ /* 0x000fc8000f8ec0ff */
[----:B------:R-:W-:Y:S01]  /*0170*/  UIADD3 UR5, UPT, UPT, -UR4, URZ, URZ ;  /* 0x000000ff04057290 */ /* 0x000fe2000fffe1ff */
[----:B-1----:R-:W-:Y:S01]  /*0180*/  MOV R2, UR24 ;  /* 0x0000001800027c02 */ /* 0x002fe20008000f00 */
[----:B------:R-:W-:Y:S01]  /*0190*/  UIMAD.WIDE UR6, UR20, 0x8, UR26 ;  /* 0x00000008140678a5 */ /* 0x000fe2000f8e021a */
[----:B------:R-:W-:Y:S01]  /*01a0*/  MOV R3, UR25 ;  /* 0x0000001900037c02 */ /* 0x000fe20008000f00 */
[----:B------:R-:W-:Y:S02]  /*01b0*/  UIMAD.WIDE UR8, UR20, 0xc, UR26 ;  /* 0x0000000c140878a5 */ /* 0x000fe4000f8e021a */
[----:B------:R-:W-:Y:S01]  /*01c0*/  UIMAD.WIDE UR10, UR20, 0x10, UR26 ;  /* 0x00000010140a78a5 */ /* 0x000fe2000f8e021a */
[----:B------:R-:W-:Y:S01]  /*01d0*/  IMAD.WIDE.U32 R2, R13, 0x4, R2 ;  /* 0x000000040d027825 */ /* 0x000fe200078e0002 */
[----:B------:R-:W-:Y:S02]  /*01e0*/  UIMAD.WIDE UR12, UR20, 0x14, UR26 ;  /* 0x00000014140c78a5 */ /* 0x000fe4000f8e021a */
[----:B------:R-:W-:Y:S01]  /*01f0*/  UIMAD.WIDE UR14, UR20, 0x18, UR26 ;  /* 0x00000018140e78a5 */ /* 0x000fe2000f8e021a */
[----:B------:R-:W-:Y:S01]  /*0200*/  IADD3 R2, P0, PT, R2, 0x10, RZ ;  /* 0x0000001002027810 */ /* 0x000fe20007f1e0ff */
[----:B------:R-:W-:-:S03]  /*0210*/  UIMAD.WIDE UR16, UR20, 0x1c, UR26 ;  /* 0x0000001c141078a5 */ /* 0x000fc6000f8e021a */
[----:B------:R-:W-:-:S09]  /*0220*/  IADD3.X R3, PT, PT, RZ, R3, RZ, P0, !PT ;  /* 0x00000003ff037210 */ /* 0x000fd200007fe4ff */
.L_x_7:
[----:B------:R-:W-:Y:S01]  /*0230*/  UIMAD.WIDE UR22, UR20, 0x4, UR26 ;  /* 0x00000004141678a5 */ /* 0x000fe2000f8e021a */
[----:B------:R-:W-:Y:S02]  /*0240*/  IMAD.MOV.U32 R23, RZ, RZ, 0x4 ;  /* 0x00000004ff177424 */ /* 0x000fe400078e00ff */
[----:B------:R-:W-:Y:S01]  /*0250*/  HFMA2 R11, -RZ, RZ, 0, 2.384185791015625e-07 ;  /* 0x00000004ff0b7431 */ /* 0x000fe200000001ff */
[----:B------:R-:W-:Y:S01]  /*0260*/  MOV R25, 0x4 ;  /* 0x0000000400197802 */ /* 0x000fe20000000f00 */
[----:B0-----:R-:W2:Y:S01]  /*0270*/  LDG.E R21, desc[UR18][R2.64+-0x10] ;  /* 0xfffff01202157981 */ /* 0x001ea2000c1e1900 */
[C---:B------:R-:W-:Y:S01]  /*0280*/  IMAD.WIDE R22, R14.reuse, R23, UR26 ;  /* 0x0000001a0e167e25 */ /* 0x040fe2000f8e0217 */
[----:B------:R-:W-:Y:S02]  /*0290*/  MOV R8, UR22 ;  /* 0x0000001600087c02 */ /* 0x000fe40008000f00 */
[----:B------:R-:W-:Y:S01]  /*02a0*/  MOV R9, UR23 ;  /* 0x0000001700097c02 */ /* 0x000fe20008000f00 */
[----:B------:R-:W3:Y:S02]  /*02b0*/  LDG.E R19, desc[UR18][R2.64+-0xc] ;  /* 0xfffff41202137981 */ /* 0x000ee4000c1e1900 */
[----:B------:R-:W-:-:S02]  /*02c0*/  IMAD.WIDE R8, R14, 0x4, R8 ;  /* 0x000000040e087825 */ /* 0x000fc400078e0208 */
[----:B------:R-:W2:Y:S01]  /*02d0*/  LDG.E R22, desc[UR18][R22.64] ;  /* 0x0000001216167981 */ /* 0x000ea2000c1e1900 */
[----:B------:R-:W-:Y:S01]  /*02e0*/  MOV R5, 0x4 ;  /* 0x0000000400057802 */ /* 0x000fe20000000f00 */
[C---:B------:R-:W-:Y:S02]  /*02f0*/  IMAD.WIDE R24, R14.reuse, R25, UR6 ;  /* 0x000000060e187e25 */ /* 0x040fe4000f8e0219 */
[----:B------:R0:W3:Y:S02]  /*0300*/  LDG.E R20, desc[UR18][R8.64] ;  /* 0x0000001208147981 */ /* 0x0000e4000c1e1900 */
[----:B------:R-:W-:Y:S02]  /*0310*/  IMAD.WIDE R10, R14, R11, UR8 ;  /* 0x000000080e0a7e25 */ /* 0x000fe4000f8e020b */
[----:B------:R-:W4:Y:S04]  /*0320*/  LDG.E R18, desc[UR18][R24.64] ;  /* 0x0000001218127981 */ /* 0x000f28000c1e1900 */
[----:B------:R-:W4:Y:S01]  /*0330*/  LDG.E R17, desc[UR18][R2.64+-0x8] ;  /* 0xfffff81202117981 */ /* 0x000f22000c1e1900 */
[----:B0-----:R-:W-:-:S02]  /*0340*/  HFMA2 R9, -RZ, RZ, 0, 2.384185791015625e-07 ;  /* 0x00000004ff097431 */ /* 0x001fc400000001ff */
[----:B------:R-:W-:Y:S01]  /*0350*/  IMAD.MOV.U32 R7, RZ, RZ, 0x4 ;  /* 0x00000004ff077424 */ /* 0x000fe200078e00ff */
[----:B------:R0:W5:Y:S01]  /*0360*/  LDG.E R16, desc[UR18][R10.64] ;  /* 0x000000120a107981 */ /* 0x000162000c1e1900 */
[----:B------:R-:W-:-:S03]  /*0370*/  IMAD.WIDE R4, R14, R5, UR10 ;  /* 0x0000000a0e047e25 */ /* 0x000fc6000f8e0205 */
[----:B------:R-:W5:Y:S01]  /*0380*/  LDG.E R15, desc[UR18][R2.64+-0x4] ;  /* 0xfffffc12020f7981 */ /* 0x000f62000c1e1900 */
[C---:B------:R-:W-:Y:S01]  /*0390*/  IMAD.WIDE R6, R14.reuse, R7, UR12 ;  /* 0x0000000c0e067e25 */ /* 0x040fe2000f8e0207 */
[----:B------:R-:W-:Y:S02]  /*03a0*/  MOV R27, 0x4 ;  /* 0x00000004001b7802 */ /* 0x000fe40000000f00 */
[----:B------:R1:W5:Y:S01]  /*03b0*/  LDG.E R4, desc[UR18][R4.64] ;  /* 0x0000001204047981 */ /* 0x000362000c1e1900 */
[----:B------:R-:W-:-:S03]  /*03c0*/  IMAD.WIDE R8, R14, R9, UR14 ;  /* 0x0000000e0e087e25 */ /* 0x000fc6000f8e0209 */
[----:B------:R-:W5:Y:S01]  /*03d0*/  LDG.E R23, desc[UR18][R2.64] ;  /* 0x0000001202177981 */ /* 0x000f62000c1e1900 */
[----:B0-----:R-:W-:-:S03]  /*03e0*/  IMAD.WIDE R10, R14, R27, UR16 ;  /* 0x000000100e0a7e25 */ /* 0x001fc6000f8e021b */
[----:B------:R-:W5:Y:S04]  /*03f0*/  LDG.E R7, desc[UR18][R6.64] ;  /* 0x0000001206077981 */ /* 0x000f68000c1e1900 */
[----:B------:R-:W5:Y:S04]  /*0400*/  LDG.E R24, desc[UR18][R2.64+0x4] ;  /* 0x0000041202187981 */ /* 0x000f68000c1e1900 */
[----:B------:R-:W5:Y:S04]  /*0410*/  LDG.E R8, desc[UR18][R8.64] ;  /* 0x0000001208087981 */ /* 0x000f68000c1e1900 */
[----:B------:R-:W5:Y:S04]  /*0420*/  LDG.E R25, desc[UR18][R2.64+0x8] ;  /* 0x0000081202197981 */ /* 0x000f68000c1e1900 */
[----:B------:R-:W5:Y:S04]  /*0430*/  LDG.E R10, desc[UR18][R10.64] ;  /* 0x000000120a0a7981 */ /* 0x000f68000c1e1900 */
[----:B------:R0:W5:Y:S01]  /*0440*/  LDG.E R27, desc[UR18][R2.64+0xc] ;  /* 0x00000c12021b7981 */ /* 0x000162000c1e1900 */
[----:B------:R-:W-:-:S04]  /*0450*/  UIADD3 UR5, UPT, UPT, UR5, 0x8, URZ ;  /* 0x0000000805057890 */ /* 0x000fc8000fffe0ff */
[----:B------:R-:W-:Y:S01]  /*0460*/  UISETP.NE.AND UP0, UPT, UR5, URZ, UPT ;  /* 0x000000ff0500728c */ /* 0x000fe2000bf05270 */
[----:B-1----:R-:W-:Y:S02]  /*0470*/  MOV R5, UR20 ;  /* 0x0000001400057c02 */ /* 0x002fe40008000f00 */
[----:B0-----:R-:W-:Y:S02]  /*0480*/  IADD3 R2, P0, PT, R2, 0x20, RZ ;  /* 0x0000002002027810 */ /* 0x001fe40007f1e0ff */
[----:B------:R-:W-:Y:S02]  /*0490*/  LEA R14, R5, R14, 0x3 ;  /* 0x0000000e050e7211 */ /* 0x000fe400078e18ff */
[----:B------:R-:W-:Y:S01]  /*04a0*/  IADD3.X R3, PT, PT, RZ, R3, RZ, P0, !PT ;  /* 0x00000003ff037210 */ /* 0x000fe200007fe4ff */
[----:B--2---:R-:W-:-:S04]  /*04b0*/  FFMA R22, R21, R22, R12 ;  /* 0x0000001615167223 */ /* 0x004fc8000000000c */
[----:B---3--:R-:W-:-:S04]  /*04c0*/  FFMA R20, R19, R20, R22 ;  /* 0x0000001413147223 */ /* 0x008fc80000000016 */
[----:B----4-:R-:W-:-:S04]  /*04d0*/  FFMA R18, R17, R18, R20 ;  /* 0x0000001211127223 */ /* 0x010fc80000000014 */
[----:B-----5:R-:W-:-:S04]  /*04e0*/  FFMA R16, R15, R16, R18 ;  /* 0x000000100f107223 */ /* 0x020fc80000000012 */
[----:B------:R-:W-:-:S04]  /*04f0*/  FFMA R23, R23, R4, R16 ;  /* 0x0000000417177223 */ /* 0x000fc80000000010 */
[----:B------:R-:W-:-:S04]  /*0500*/  FFMA R24, R24, R7, R23 ;  /* 0x0000000718187223 */ /* 0x000fc80000000017 */
[----:B------:R-:W-:-:S04]  /*0510*/  FFMA R8, R25, R8, R24 ;  /* 0x0000000819087223 */ /* 0x000fc80000000018 */
[----:B------:R-:W-:Y:S01]  /*0520*/  FFMA R12, R27, R10, R8 ;  /* 0x0000000a1b0c7223 */ /* 0x000fe20000000008 */
[----:B------:R-:W-:Y:S06]  /*0530*/  BRA.U UP0, `(.L_x_7) ;  /* 0xfffffffd003c7547 */ /* 0x000fec000b83ffff */
.L_x_6:
[----:B------:R-:W-:-:S04]  /*0540*/  ULOP3.LUT UR6, UR20, 0x7, URZ, 0xc0, !UPT ;  /* 0x0000000714067892 */ /* 0x000fc8000f8ec0ff */
[----:B------:R-:W-:-:S09]  /*0550*/  UISETP.NE.AND UP0, UPT, UR6, URZ, UPT ;  /* 0x000000ff0600728c */ /* 0x000fd2000bf05270 */
[----:B------:R-:W-:Y:S05]  /*0560*/  BRA.U !UP0, `(.L_x_8) ;  /* 0x0000000508387547 */ /* 0x000fea000b800000 */
[----:B------:R-:W-:Y:S02]  /*0570*/  UISETP.GE.U32.AND UP0, UPT, UR6, 0x4, UPT ;  /* 0x000000040600788c */ /* 0x000fe4000bf06070 */
[----:B------:R-:W-:-:S04]  /*0580*/  ULOP3.LUT UR5, UR20, 0x3, URZ, 0xc0, !UPT ;  /* 0x0000000314057892 */ /* 0x000fc8000f8ec0ff */
[----:B------:R-:W-:-:S03]  /*0590*/  UISETP.NE.AND UP1, UPT, UR5, URZ, UPT ;  /* 0x000000ff0500728c */ /* 0x000fc6000bf25270 */
[----:B------:R-:W-:Y:S08]  /*05a0*/  BRA.U !UP0, `(.L_x_9) ;  /* 0x00000001087c7547 */ /* 0x000ff0000b800000 */
[----:B------:R-:W1:Y:S01]  /*05b0*/  LDC.64 R6, c[0x0][0x388] ;  /* 0x0000e200ff067b82 */ /* 0x000e620000000a00 */
[----:B------:R-:W2:Y:S01]  /*05c0*/  LDCU.64 UR6, c[0x0][0x380] ;  /* 0x00007000ff0677ac */ /* 0x000ea20008000a00 */
[----:B------:R-:W-:Y:S01]  /*05d0*/  IMAD.U32 R9, RZ, RZ, UR4 ;  /* 0x00000004ff097e24 */ /* 0x000fe2000f8e00ff */
[C---:B------:R-:W-:Y:S02]  /*05e0*/  IADD3 R3, PT, PT, R13.reuse, UR4, RZ ;  /* 0x000000040d037c10 */ /* 0x040fe4000fffe0ff */
[----:B------:R-:W-:Y:S01]  /*05f0*/  IADD3 R10, P0, PT, R13, UR4, RZ ;  /* 0x000000040d0a7c10 */ /* 0x000fe2000ff1e0ff */
[----:B------:R-:W-:Y:S01]  /*0600*/  IMAD R9, R9, UR20, R0 ;  /* 0x0000001409097c24 */ /* 0x000fe2000f8e0200 */
[----:B------:R-:W-:Y:S01]  /*0610*/  MOV R11, UR20 ;  /* 0x00000014000b7c02 */ /* 0x000fe20008000f00 */
[----:B------:R-:W3:Y:S01]  /*0620*/  LDC.64 R4, c[0x0][0x380] ;  /* 0x0000e000ff047b82 */ /* 0x000ee20000000a00 */
[----:B------:R-:W-:Y:S01]  /*0630*/  MOV R15, UR20 ;  /* 0x00000014000f7c02 */ /* 0x000fe20008000f00 */
[----:B-1----:R-:W-:Y:S01]  /*0640*/  IMAD.WIDE R6, R9, 0x4, R6 ;  /* 0x0000000409067825 */ /* 0x002fe200078e0206 */
[----:B------:R-:W-:-:S05]  /*0650*/  MOV R9, UR20 ;  /* 0x0000001400097c02 */ /* 0x000fca0008000f00 */
[----:B------:R-:W-:Y:S02]  /*0660*/  IMAD.WIDE R8, R9, 0x4, R6 ;  /* 0x0000000409087825 */ /* 0x000fe400078e0206 */
[----:B0-----:R-:W4:Y:S02]  /*0670*/  LDG.E R6, desc[UR18][R6.64] ;  /* 0x0000001206067981 */ /* 0x001f24000c1e1900 */
[----:B---3--:R-:W-:Y:S01]  /*0680*/  IMAD.WIDE.U32 R4, R3, 0x4, R4 ;  /* 0x0000000403047825 */ /* 0x008fe200078e0004 */
[----:B------:R-:W-:Y:S01]  /*0690*/  IADD3.X R3, PT, PT, RZ, RZ, RZ, P0, !PT ;  /* 0x000000ffff037210 */ /* 0x000fe200007fe4ff */
[----:B------:R-:W3:Y:S01]  /*06a0*/  LDG.E R17, desc[UR18][R8.64] ;  /* 0x0000001208117981 */ /* 0x000ee2000c1e1900 */
[----:B--2---:R-:W-:-:S03]  /*06b0*/  LEA R2, P0, R10, UR6, 0x2 ;  /* 0x000000060a027c11 */ /* 0x004fc6000f8010ff */
[----:B------:R-:W4:Y:S01]  /*06c0*/  LDG.E R5, desc[UR18][R4.64] ;  /* 0x0000001204057981 */ /* 0x000f22000c1e1900 */
[----:B------:R-:W-:Y:S01]  /*06d0*/  LEA.HI.X R3, R10, UR7, R3, 0x2, P0 ;  /* 0x000000070a037c11 */ /* 0x000fe200080f1403 */
[----:B------:R-:W-:-:S04]  /*06e0*/  IMAD.WIDE R10, R11, 0x4, R8 ;  /* 0x000000040b0a7825 */ /* 0x000fc800078e0208 */
[----:B------:R-:W3:Y:S01]  /*06f0*/  LDG.E R16, desc[UR18][R2.64+0x4] ;  /* 0x0000041202107981 */ /* 0x000ee2000c1e1900 */
[----:B------:R-:W-:-:S03]  /*0700*/  IMAD.WIDE R14, R15, 0x4, R10 ;  /* 0x000000040f0e7825 */ /* 0x000fc600078e020a */
[----:B------:R-:W2:Y:S04]  /*0710*/  LDG.E R19, desc[UR18][R10.64] ;  /* 0x000000120a137981 */ /* 0x000ea8000c1e1900 */
[----:B------:R-:W2:Y:S04]  /*0720*/  LDG.E R18, desc[UR18][R2.64+0x8] ;  /* 0x0000081202127981 */ /* 0x000ea8000c1e1900 */
[----:B------:R-:W5:Y:S04]  /*0730*/  LDG.E R20, desc[UR18][R2.64+0xc] ;  /* 0x00000c1202147981 */ /* 0x000f68000c1e1900 */
[----:B------:R-:W5:Y:S01]  /*0740*/  LDG.E R14, desc[UR18][R14.64] ;  /* 0x000000120e0e7981 */ /* 0x000f62000c1e1900 */
[----:B------:R-:W-:Y:S01]  /*0750*/  UIADD3 UR4, UPT, UPT, UR4, 0x4, URZ ;  /* 0x0000000404047890 */ /* 0x000fe2000fffe0ff */
[----:B----4-:R-:W-:-:S04]  /*0760*/  FFMA R5, R5, R6, R12 ;  /* 0x0000000605057223 */ /* 0x010fc8000000000c */
[----:B---3--:R-:W-:-:S04]  /*0770*/  FFMA R5, R16, R17, R5 ;  /* 0x0000001110057223 */ /* 0x008fc80000000005 */
[----:B--2---:R-:W-:-:S04]  /*0780*/  FFMA R5, R18, R19, R5 ;  /* 0x0000001312057223 */ /* 0x004fc80000000005 */
[----:B-----5:R-:W-:-:S07]  /*0790*/  FFMA R12, R20, R14, R5 ;  /* 0x0000000e140c7223 */ /* 0x020fce0000000005 */
.L_x_9:
[----:B------:R-:W-:Y:S05]  /*07a0*/  BRA.U !UP1, `(.L_x_8) ;  /* 0x0000000109a87547 */ /* 0x000fea000b800000 */
[----:B------:R-:W-:Y:S01]  /*07b0*/  UISETP.NE.AND UP0, UPT, UR5, 0x1, UPT ;  /* 0x000000010500788c */ /* 0x000fe2000bf05270 */
[----:B------:R-:W-:Y:S01]  /*07c0*/  MOV R7, UR4 ;  /* 0x0000000400077c02 */ /* 0x000fe20008000f00 */
[----:B------:R-:W-:Y:S02]  /*07d0*/  ULOP3.LUT UR5, UR20, 0x1, URZ, 0xc0, !UPT ;  /* 0x0000000114057892 */ /* 0x000fe4000f8ec0ff */
[----:B------:R-:W-:Y:S02]  /*07e0*/  MOV R15, UR20 ;  /* 0x00000014000f7c02 */ /* 0x000fe40008000f00 */
[----:B------:R-:W-:Y:S01]  /*07f0*/  UISETP.NE.U32.AND UP1, UPT, UR5, 0x1, UPT ;  /* 0x000000010500788c */ /* 0x000fe2000bf25070 */
[----:B------:R-:W-:-:S04]  /*0800*/  PLOP3.LUT P1, PT, PT, PT, UP0, 0x80, 0x8 ;  /* 0x000000000008781c */ /* 0x000fc80003f2f008 */
[----:B------:R-:W1:Y:S01]  /*0810*/  @UP0 LDCU.128 UR8, c[0x0][0x380] ;  /* 0x00007000ff0807ac */ /* 0x000e620008000c00 */
[----:B------:R-:W-:Y:S01]  /*0820*/  PLOP3.LUT P0, PT, PT, PT, UP1, 0x80, 0x8 ;  /* 0x000000000008781c */ /* 0x000fe20003f0f018 */
[----:B------:R-:W2:Y:S04]  /*0830*/  @UP0 LDCU.64 UR6, c[0x0][0x380] ;  /* 0x00007000ff0607ac */ /* 0x000ea80008000a00 */
[----:B------:R-:W3:Y:S03]  /*0840*/  @!UP1 LDCU.128 UR12, c[0x0][0x380] ;  /* 0x00007000ff0c97ac */ /* 0x000ee60008000c00 */
[C---:B------:R-:W-:Y:S02]  /*0850*/  @P1 IADD3 R3, PT, PT, R13.reuse, UR4, RZ ;  /* 0x000000040d031c10 */ /* 0x040fe4000fffe0ff */
[----:B------:R-:W-:Y:S01]  /*0860*/  @P1 IADD3 R6, P2, PT, R13, UR4, RZ ;  /* 0x000000040d061c10 */ /* 0x000fe2000ff5e0ff */
[----:B------:R-:W-:Y:S01]  /*0870*/  @UP0 UIADD3 UR4, UPT, UPT, UR4, 0x2, URZ ;  /* 0x0000000204040890 */ /* 0x000fe2000fffe0ff */
[----:B-1----:R-:W-:Y:S01]  /*0880*/  MOV R11, UR9 ;  /* 0x00000009000b7c02 */ /* 0x002fe20008000f00 */
[----:B------:R-:W-:Y:S01]  /*0890*/  IMAD.U32 R10, RZ, RZ, UR8 ;  /* 0x00000008ff0a7e24 */ /* 0x000fe2000f8e00ff */
[----:B------:R-:W-:-:S02]  /*08a0*/  MOV R4, UR10 ;  /* 0x0000000a00047c02 */ /* 0x000fc40008000f00 */
[----:B------:R-:W-:Y:S01]  /*08b0*/  MOV R5, UR11 ;  /* 0x0000000b00057c02 */ /* 0x000fe20008000f00 */
[----:B------:R-:W-:-:S04]  /*08c0*/  @P1 IMAD.WIDE.U32 R10, R3, 0x4, R10 ;  /* 0x00000004030a1825 */ /* 0x000fc800078e000a */
[----:B------:R-:W-:Y:S01]  /*08d0*/  @P1 IMAD R3, R7, UR20, R0 ;  /* 0x0000001407031c24 */ /* 0x000fe2000f8e0200 */
[----:B------:R-:W-:Y:S01]  /*08e0*/  @P1 IADD3.X R7, PT, PT, RZ, RZ, RZ, P2, !PT ;  /* 0x000000ffff071210 */ /* 0x000fe200017fe4ff */
[----:B------:R-:W-:Y:S01]  /*08f0*/  IMAD.U32 R19, RZ, RZ, UR4 ;  /* 0x00000004ff137e24 */ /* 0x000fe2000f8e00ff */
[C---:B--2---:R-:W-:Y:S01]  /*0900*/  @P1 LEA R2, P2, R6.reuse, UR6, 0x2 ;  /* 0x0000000606021c11 */ /* 0x044fe2000f8410ff */
[----:B------:R-:W-:Y:S01]  /*0910*/  @P1 IMAD.WIDE R4, R3, 0x4, R4 ;  /* 0x0000000403041825 */ /* 0x000fe200078e0204 */
[----:B------:R-:W-:Y:S01]  /*0920*/  @!P0 IADD3 R17, PT, PT, R13, UR4, RZ ;  /* 0x000000040d118c10 */ /* 0x000fe2000fffe0ff */
[----:B0-----:R-:W2:Y:S01]  /*0930*/  @P1 LDG.E R11, desc[UR18][R10.64] ;  /* 0x000000120a0b1981 */ /* 0x001ea2000c1e1900 */
[----:B------:R-:W-:Y:S01]  /*0940*/  @P1 LEA.HI.X R3, R6, UR7, R7, 0x2, P2 ;  /* 0x0000000706031c11 */ /* 0x000fe200090f1407 */
[----:B------:R-:W-:Y:S01]  /*0950*/  @!P0 IMAD R19, R19, UR20, R0 ;  /* 0x0000001413138c24 */ /* 0x000fe2000f8e0200 */
[----:B---3--:R-:W-:Y:S01]  /*0960*/  MOV R6, UR12 ;  /* 0x0000000c00067c02 */ /* 0x008fe20008000f00 */
[----:B------:R-:W-:Y:S01]  /*0970*/  @P1 IMAD.WIDE R14, R15, 0x4, R4 ;  /* 0x000000040f0e1825 */ /* 0x000fe200078e0204 */
[----:B------:R-:W-:Y:S01]  /*0980*/  MOV R7, UR13 ;  /* 0x0000000d00077c02 */ /* 0x000fe20008000f00 */
[----:B------:R-:W2:Y:S01]  /*0990*/  @P1 LDG.E R4, desc[UR18][R4.64] ;  /* 0x0000001204041981 */ /* 0x000ea2000c1e1900 */
[----:B------:R-:W-:-:S02]  /*09a0*/  MOV R8, UR14 ;  /* 0x0000000e00087c02 */ /* 0x000fc40008000f00 */
[----:B------:R-:W-:Y:S01]  /*09b0*/  MOV R9, UR15 ;  /* 0x0000000f00097c02 */ /* 0x000fe20008000f00 */
[----:B------:R-:W-:Y:S01]  /*09c0*/  @!P0 IMAD.WIDE.U32 R6, R17, 0x4, R6 ;  /* 0x0000000411068825 */ /* 0x000fe200078e0006 */
[----:B------:R-:W3:Y:S03]  /*09d0*/  @P1 LDG.E R14, desc[UR18][R14.64] ;  /* 0x000000120e0e1981 */ /* 0x000ee6000c1e1900 */
[----:B------:R-:W-:Y:S01]  /*09e0*/  @!P0 IMAD.WIDE R8, R19, 0x4, R8 ;  /* 0x0000000413088825 */ /* 0x000fe200078e0208 */
[----:B------:R-:W3:Y:S04]  /*09f0*/  @P1 LDG.E R2, desc[UR18][R2.64+0x4] ;  /* 0x0000041202021981 */ /* 0x000ee8000c1e1900 */
[----:B------:R-:W4:Y:S04]  /*0a00*/  @!P0 LDG.E R7, desc[UR18][R6.64] ;  /* 0x0000001206078981 */ /* 0x000f28000c1e1900 */
[----:B------:R-:W4:Y:S01]  /*0a10*/  @!P0 LDG.E R8, desc[UR18][R8.64] ;  /* 0x0000001208088981 */ /* 0x000f22000c1e1900 */
[----:B--2---:R-:W-:-:S04]  /*0a20*/  @P1 FFMA R11, R11, R4, R12 ;  /* 0x000000040b0b1223 */ /* 0x004fc8000000000c */
[----:B---3--:R-:W-:-:S04]  /*0a30*/  @P1 FFMA R12, R2, R14, R11 ;  /* 0x0000000e020c1223 */ /* 0x008fc8000000000b */
[----:B----4-:R-:W-:-:S07]  /*0a40*/  @!P0 FFMA R12, R7, R8, R12 ;  /* 0x00000008070c8223 */ /* 0x010fce000000000c */
.L_x_8:
[----:B------:R-:W1:Y:S01]  /*0a50*/  LDC.64 R2, c[0x0][0x390] ;  /* 0x0000e400ff027b82 */ /* 0x000e620000000a00 */
[----:B------:R-:W-:-:S05]  /*0a60*/  IADD3 R13, PT, PT, R0, R13, RZ ;  /* 0x0000000d000d7210 */ /* 0x000fca0007ffe0ff */
[----:B-1----:R-:W-:-:S05]  /*0a70*/  IMAD.WIDE R2, R13, 0x4, R2 ;  /* 0x000000040d027825 */ /* 0x002fca00078e0202 */
[----:B0-----:R-:W-:Y:S01]  /*0a80*/  STG.E desc[UR18][R2.64], R12 ;  /* 0x0000000c02007986 */ /* 0x001fe2000c101912 */
[----:B------:R-:W-:Y:S05]  /*0a90*/  EXIT ;  /* 0x000000000000794d */ /* 0x000fea0003800000 */
.L_x_10:
        /* <DEDUP_REMOVED lines=14> */
.L_x_13:


//--------------------- .nv.shared._Z22matMulTileKernelSharedPKfS0_Pfi --------------------------
	.section	.nv.shared._Z22matMulTileKernelSharedPKfS0_Pfi,"aw",@nobits
	.sectionflags	@""
	.align	4
.nv.shared._Z22matMulTileKernelSharedPKfS0_Pfi:
	.zero		9216


//--------------------- .nv.shared.reserved.0     --------------------------
	.section	.nv.shared.reserved.0,"aw",@nobits
	.weak		__nv_reservedSMEM_offset_0_alias
	.size		__nv_reservedSMEM_offset_0_alias, 0, 64
	.other		__nv_reservedSMEM_offset_0_alias,@"STO_CUDA_RESERVED_SHARED STV_DEFAULT"
__nv_reservedSMEM_offset_0_alias:
	.zero		0
	.zero		64


//--------------------- .nv.constant0._Z22matMulTileKernelSharedPKfS0_Pfi --------------------------
	.section	.nv.constant0._Z22matMulTileKernelSharedPKfS0_Pfi,"a",@progbits
	.sectionflags	@""
	.align	4
.nv.constant0._Z22matMulTileKernelSharedPKfS0_Pfi:
	.zero		924


//--------------------- .nv.constant0._Z16matMulTileKernelPKfS0_Pfi --------------------------
	.section	.nv.constant0._Z16matMulTileKernelPKfS0_Pfi,"a",@progbits
	.sectionflags	@""
	.align	4
.nv.constant0._Z16matMulTileKernelPKfS0_Pfi:
	.zero		924


//--------------------- .nv.constant0._Z18matMulKernelSimplePKfS0_Pfi --------------------------
	.section	.nv.constant0._Z18matMulKernelSimplePKfS0_Pfi,"a",@progbits
	.sectionflags	@""
	.align	4
.nv.constant0._Z18matMulKernelSimplePKfS0_Pfi:
	.zero		924


//--------------------- SYMBOLS --------------------------

	.type		.nv.reservedSmem.offset0,@object
	.size		.nv.reservedSmem.offset0,0x4
	.type		.nv.reservedSmem.cap,@object
	.size		.nv.reservedSmem.cap,0x4
